	.target	sm_100a

	.elftype	@"ET_EXEC"


//--------------------- .note.nv.tkinfo           --------------------------
	.section	.note.nv.tkinfo,"",@"SHT_NOTE"
	.sectionflags	@"SHF_NOTE_NV_TKINFO"
	.tkinfo
        /*0018*/ 	.word	0x00000002
        /*0030*/ 	.string	""
        /*0030*/ 	.string	"ptxas"
        /*0030*/ 	.string	"Cuda compilation tools, release 13.0, V13.0.88"
        /*0030*/ 	.string	"Build cuda_13.0.r13.0/compiler.36424714_0"
        /*0030*/ 	.string	"-arch sm_100a -m 64 "



//--------------------- .note.nv.cuinfo           --------------------------
	.section	.note.nv.cuinfo,"",@"SHT_NOTE"
	.sectionflags	@"SHF_NOTE_NV_CUINFO"
        /*0018*/ 	.short	0x0002
        /*001a*/ 	.short	0x0064
        /*001c*/ 	.short	0x0082
	.zero		2


//--------------------- .nv.info                  --------------------------
	.section	.nv.info,"",@"SHT_CUDA_INFO"
	.align	4


	//----- nvinfo : EIATTR_REGCOUNT
	.align		4
        /*0000*/ 	.byte	0x04, 0x2f
        /*0002*/ 	.short	(.L_19 - .L_18)
	.align		4
.L_18:
        /*0004*/ 	.word	index@(_ZN7cutlass13device_kernelINS_4gemm6kernel13GemmUniversalIN4cute5tupleIJiiiiEEENS1_10collective13CollectiveMmaINS1_35MainloopSm100TmaUmmaWarpSpecializedILi3ELi2ELi4ENS5_IJNS4_1CILi1EEESB_SB_EEEEENS5_IJNSA_ILi64EEENSA_ILi128EEESE_EEENS_10bfloat16_tENS5_IJlSB_lEEESH_SI_NS4_8TiledMMAINS4_8MMA_AtomIJNS4_20SM100_MMA_F16BF16_SSISH_SH_fLi64ELi128ELNS4_4UMMA5MajorE0ELSN_0ELNSM_7ScaleInE0ELSO_0EEEEEENS4_6LayoutISC_NS5_IJNSA_ILi0EEESS_SS_EEEEENS5_IJNS4_10UnderscoreESV_SV_EEEEENS4_13SM90_TMA_LOADENS4_14ComposedLayoutINS4_7SwizzleILi3ELi4ELi3EEENS4_18smem_ptr_flag_bitsILi16EEENSR_INS5_IJNSA_ILi8EEESE_EEENS5_IJSE_SB_EEEEEEEvNS4_8identityESY_S18_vS19_EENS_8epilogue10collective18CollectiveEpilogueINS1B_23Sm100TmaWarpSpecializedILi4ELi2ELi16ELb1ELb0EEEJSG_NS5_IJNSR_ISE_SB_EENSR_INSA_ILi32EEESB_EEEEESH_SI_SH_SI_NS1B_6fusion15FusionCallbacksIS1F_NS1K_17LinearCombinationISH_fSH_fLNS_15FloatRoundStyleE2EEESG_S1J_JEEENS4_5SM1004TMEM4LOAD26SM100_TMEM_LOAD_16dp256b4xESY_NSZ_INS10_ILi2ELi4ELi3EEES13_NSR_INS5_IJS14_S1H_EEENS5_IJS1H_SB_EEEEEEENS4_17SM75_U32x4_LDSM_NENS4_14SM90_TMA_STOREES1Y_NS4_17SM90_U32x4_STSM_NENS4_39AutoVectorizingCopyWithAssumedAlignmentILi128EEEEEEvvEEEEvNT_6ParamsE)
        /*0008*/ 	.word	0x0000005b


	//----- nvinfo : EIATTR_FRAME_SIZE
	.align		4
.L_19:
        /*000c*/ 	.byte	0x04, 0x11
        /*000e*/ 	.short	(.L_21 - .L_20)
	.align		4
.L_20:
        /*0010*/ 	.word	index@($__internal_2_$__cuda_sm10x_tcgen05_guardrail_trap_unallocated_columns_being_dealloced)
        /*0014*/ 	.word	0x00000000


	//----- nvinfo : EIATTR_FRAME_SIZE
	.align		4
.L_21:
        /*0018*/ 	.byte	0x04, 0x11
        /*001a*/ 	.short	(.L_23 - .L_22)
	.align		4
.L_22:
        /*001c*/ 	.word	index@($__internal_1_$__cuda_sm10x_tcgen05_guardrail_trap_phase_invalid_during_alloc)
        /*0020*/ 	.word	0x00000000


	//----- nvinfo : EIATTR_FRAME_SIZE
	.align		4
.L_23:
        /*0024*/ 	.byte	0x04, 0x11
        /*0026*/ 	.short	(.L_25 - .L_24)
	.align		4
.L_24:
        /*0028*/ 	.word	index@($__internal_0_$__cuda_sm10x_tcgen05_guardrail_trap_col_being_dealloced_not_returned_by_alloc)
        /*002c*/ 	.word	0x00000000


	//----- nvinfo : EIATTR_FRAME_SIZE
	.align		4
.L_25:
        /*0030*/ 	.byte	0x04, 0x11
        /*0032*/ 	.short	(.L_27 - .L_26)
	.align		4
.L_26:
        /*0034*/ 	.word	index@(_ZN7cutlass13device_kernelINS_4gemm6kernel13GemmUniversalIN4cute5tupleIJiiiiEEENS1_10collective13CollectiveMmaINS1_35MainloopSm100TmaUmmaWarpSpecializedILi3ELi2ELi4ENS5_IJNS4_1CILi1EEESB_SB_EEEEENS5_IJNSA_ILi64EEENSA_ILi128EEESE_EEENS_10bfloat16_tENS5_IJlSB_lEEESH_SI_NS4_8TiledMMAINS4_8MMA_AtomIJNS4_20SM100_MMA_F16BF16_SSISH_SH_fLi64ELi128ELNS4_4UMMA5MajorE0ELSN_0ELNSM_7ScaleInE0ELSO_0EEEEEENS4_6LayoutISC_NS5_IJNSA_ILi0EEESS_SS_EEEEENS5_IJNS4_10UnderscoreESV_SV_EEEEENS4_13SM90_TMA_LOADENS4_14ComposedLayoutINS4_7SwizzleILi3ELi4ELi3EEENS4_18smem_ptr_flag_bitsILi16EEENSR_INS5_IJNSA_ILi8EEESE_EEENS5_IJSE_SB_EEEEEEEvNS4_8identityESY_S18_vS19_EENS_8epilogue10collective18CollectiveEpilogueINS1B_23Sm100TmaWarpSpecializedILi4ELi2ELi16ELb1ELb0EEEJSG_NS5_IJNSR_ISE_SB_EENSR_INSA_ILi32EEESB_EEEEESH_SI_SH_SI_NS1B_6fusion15FusionCallbacksIS1F_NS1K_17LinearCombinationISH_fSH_fLNS_15FloatRoundStyleE2EEESG_S1J_JEEENS4_5SM1004TMEM4LOAD26SM100_TMEM_LOAD_16dp256b4xESY_NSZ_INS10_ILi2ELi4ELi3EEES13_NSR_INS5_IJS14_S1H_EEENS5_IJS1H_SB_EEEEEEENS4_17SM75_U32x4_LDSM_NENS4_14SM90_TMA_STOREES1Y_NS4_17SM90_U32x4_STSM_NENS4_39AutoVectorizingCopyWithAssumedAlignmentILi128EEEEEEvvEEEEvNT_6ParamsE)
        /*0038*/ 	.word	0x00000000


	//----- nvinfo : EIATTR_MIN_STACK_SIZE
	.align		4
.L_27:
        /*003c*/ 	.byte	0x04, 0x12
        /*003e*/ 	.short	(.L_29 - .L_28)
	.align		4
.L_28:
        /*0040*/ 	.word	index@(_ZN7cutlass13device_kernelINS_4gemm6kernel13GemmUniversalIN4cute5tupleIJiiiiEEENS1_10collective13CollectiveMmaINS1_35MainloopSm100TmaUmmaWarpSpecializedILi3ELi2ELi4ENS5_IJNS4_1CILi1EEESB_SB_EEEEENS5_IJNSA_ILi64EEENSA_ILi128EEESE_EEENS_10bfloat16_tENS5_IJlSB_lEEESH_SI_NS4_8TiledMMAINS4_8MMA_AtomIJNS4_20SM100_MMA_F16BF16_SSISH_SH_fLi64ELi128ELNS4_4UMMA5MajorE0ELSN_0ELNSM_7ScaleInE0ELSO_0EEEEEENS4_6LayoutISC_NS5_IJNSA_ILi0EEESS_SS_EEEEENS5_IJNS4_10UnderscoreESV_SV_EEEEENS4_13SM90_TMA_LOADENS4_14ComposedLayoutINS4_7SwizzleILi3ELi4ELi3EEENS4_18smem_ptr_flag_bitsILi16EEENSR_INS5_IJNSA_ILi8EEESE_EEENS5_IJSE_SB_EEEEEEEvNS4_8identityESY_S18_vS19_EENS_8epilogue10collective18CollectiveEpilogueINS1B_23Sm100TmaWarpSpecializedILi4ELi2ELi16ELb1ELb0EEEJSG_NS5_IJNSR_ISE_SB_EENSR_INSA_ILi32EEESB_EEEEESH_SI_SH_SI_NS1B_6fusion15FusionCallbacksIS1F_NS1K_17LinearCombinationISH_fSH_fLNS_15FloatRoundStyleE2EEESG_S1J_JEEENS4_5SM1004TMEM4LOAD26SM100_TMEM_LOAD_16dp256b4xESY_NSZ_INS10_ILi2ELi4ELi3EEES13_NSR_INS5_IJS14_S1H_EEENS5_IJS1H_SB_EEEEEEENS4_17SM75_U32x4_LDSM_NENS4_14SM90_TMA_STOREES1Y_NS4_17SM90_U32x4_STSM_NENS4_39AutoVectorizingCopyWithAssumedAlignmentILi128EEEEEEvvEEEEvNT_6ParamsE)
        /*0044*/ 	.word	0x00000000
.L_29:


//--------------------- .nv.compat                --------------------------
	.section	.nv.compat,"",@"SHT_CUDA_COMPAT_INFO"
	.align	4
        /*0000*/ 	.byte	0x02, 0x09, 0x01, 0x00, 0x02, 0x02, 0x02, 0x00, 0x02, 0x05, 0x05, 0x00, 0x03, 0x07, 0x01, 0x01
        /*0010*/ 	.byte	0x02, 0x03, 0x01, 0x00, 0x02, 0x06, 0x01, 0x00, 0x04, 0x0b, 0x08, 0x00, 0x09, 0x00, 0x00, 0x00
        /*0020*/ 	.byte	0x00, 0x00, 0x00, 0x00


//--------------------- .nv.info._ZN7cutlass13device_kernelINS_4gemm6kernel13GemmUniversalIN4cute5tupleIJiiiiEEENS1_10collective13CollectiveMmaINS1_35MainloopSm100TmaUmmaWarpSpecializedILi3ELi2ELi4ENS5_IJNS4_1CILi1EEESB_SB_EEEEENS5_IJNSA_ILi64EEENSA_ILi128EEESE_EEENS_10bfloat16_tENS5_IJlSB_lEEESH_SI_NS4_8TiledMMAINS4_8MMA_AtomIJNS4_20SM100_MMA_F16BF16_SSISH_SH_fLi64ELi128ELNS4_4UMMA5MajorE0ELSN_0ELNSM_7ScaleInE0ELSO_0EEEEEENS4_6LayoutISC_NS5_IJNSA_ILi0EEESS_SS_EEEEENS5_IJNS4_10UnderscoreESV_SV_EEEEENS4_13SM90_TMA_LOADENS4_14ComposedLayoutINS4_7SwizzleILi3ELi4ELi3EEENS4_18smem_ptr_flag_bitsILi16EEENSR_INS5_IJNSA_ILi8EEESE_EEENS5_IJSE_SB_EEEEEEEvNS4_8identityESY_S18_vS19_EENS_8epilogue10collective18CollectiveEpilogueINS1B_23Sm100TmaWarpSpecializedILi4ELi2ELi16ELb1ELb0EEEJSG_NS5_IJNSR_ISE_SB_EENSR_INSA_ILi32EEESB_EEEEESH_SI_SH_SI_NS1B_6fusion15FusionCallbacksIS1F_NS1K_17LinearCombinationISH_fSH_fLNS_15FloatRoundStyleE2EEESG_S1J_JEEENS4_5SM1004TMEM4LOAD26SM100_TMEM_LOAD_16dp256b4xESY_NSZ_INS10_ILi2ELi4ELi3EEES13_NSR_INS5_IJS14_S1H_EEENS5_IJS1H_SB_EEEEEEENS4_17SM75_U32x4_LDSM_NENS4_14SM90_TMA_STOREES1Y_NS4_17SM90_U32x4_STSM_NENS4_39AutoVectorizingCopyWithAssumedAlignmentILi128EEEEEEvvEEEEvNT_6ParamsE --------------------------
	.section	.nv.info._ZN7cutlass13device_kernelINS_4gemm6kernel13GemmUniversalIN4cute5tupleIJiiiiEEENS1_10collective13CollectiveMmaINS1_35MainloopSm100TmaUmmaWarpSpecializedILi3ELi2ELi4ENS5_IJNS4_1CILi1EEESB_SB_EEEEENS5_IJNSA_ILi64EEENSA_ILi128EEESE_EEENS_10bfloat16_tENS5_IJlSB_lEEESH_SI_NS4_8TiledMMAINS4_8MMA_AtomIJNS4_20SM100_MMA_F16BF16_SSISH_SH_fLi64ELi128ELNS4_4UMMA5MajorE0ELSN_0ELNSM_7ScaleInE0ELSO_0EEEEEENS4_6LayoutISC_NS5_IJNSA_ILi0EEESS_SS_EEEEENS5_IJNS4_10UnderscoreESV_SV_EEEEENS4_13SM90_TMA_LOADENS4_14ComposedLayoutINS4_7SwizzleILi3ELi4ELi3EEENS4_18smem_ptr_flag_bitsILi16EEENSR_INS5_IJNSA_ILi8EEESE_EEENS5_IJSE_SB_EEEEEEEvNS4_8identityESY_S18_vS19_EENS_8epilogue10collective18CollectiveEpilogueINS1B_23Sm100TmaWarpSpecializedILi4ELi2ELi16ELb1ELb0EEEJSG_NS5_IJNSR_ISE_SB_EENSR_INSA_ILi32EEESB_EEEEESH_SI_SH_SI_NS1B_6fusion15FusionCallbacksIS1F_NS1K_17LinearCombinationISH_fSH_fLNS_15FloatRoundStyleE2EEESG_S1J_JEEENS4_5SM1004TMEM4LOAD26SM100_TMEM_LOAD_16dp256b4xESY_NSZ_INS10_ILi2ELi4ELi3EEES13_NSR_INS5_IJS14_S1H_EEENS5_IJS1H_SB_EEEEEEENS4_17SM75_U32x4_LDSM_NENS4_14SM90_TMA_STOREES1Y_NS4_17SM90_U32x4_STSM_NENS4_39AutoVectorizingCopyWithAssumedAlignmentILi128EEEEEEvvEEEEvNT_6ParamsE,"",@"SHT_CUDA_INFO"
	.sectionflags	@""
	.align	4


	//----- nvinfo : EIATTR_CUDA_API_VERSION
	.align		4
        /*0000*/ 	.byte	0x04, 0x37
        /*0002*/ 	.short	(.L_31 - .L_30)
.L_30:
        /*0004*/ 	.word	0x00000082


	//----- nvinfo : EIATTR_KPARAM_INFO
	.align		4
.L_31:
        /*0008*/ 	.byte	0x04, 0x17
        /*000a*/ 	.short	(.L_33 - .L_32)
.L_32:
        /*000c*/ 	.word	0x00000000
        /*0010*/ 	.short	0x0000
        /*0012*/ 	.short	0x0000
        /*0014*/ 	.byte	0x00, 0xf0, 0x01, 0x20


	//----- nvinfo : EIATTR_AT_ENTRY_FRAGMENTS
	.align		4
.L_33:
        /*0018*/ 	.byte	0x04, 0x4f
        /*001a*/ 	.short	(.L_35 - .L_34)


	//   ....[0]....
.L_34:
        /*001c*/ 	.word	0x00000006


	//----- nvinfo : EIATTR_RESERVED_SMEM_USED
	.align		4
.L_35:
        /*0020*/ 	.byte	0x01, 0x41
	.zero		2


	//----- nvinfo : EIATTR_SPARSE_MMA_MASK
	.align		4
        /*0024*/ 	.byte	0x03, 0x50
        /*0026*/ 	.short	0x0000


	//----- nvinfo : EIATTR_TCGEN05_1CTA_USED
	.align		4
        /*0028*/ 	.byte	0x01, 0x51
	.zero		2


	//----- nvinfo : EIATTR_MAXREG_COUNT
	.align		4
        /*002c*/ 	.byte	0x03, 0x1b
        /*002e*/ 	.short	0x00ff


	//----- nvinfo : EIATTR_NUM_BARRIERS
	.align		4
        /*0030*/ 	.byte	0x02, 0x4c
        /*0032*/ 	.byte	0x07
	.zero		1


	//----- nvinfo : EIATTR_EXTERNS
	.align		4
        /*0034*/ 	.byte	0x04, 0x0f
        /*0036*/ 	.short	(.L_37 - .L_36)


	//   ....[0]....
	.align		4
.L_36:
        /*0038*/ 	.word	index@(__assertfail)


	//----- nvinfo : EIATTR_MERCURY_ISA_VERSION
	.align		4
.L_37:
        /*003c*/ 	.byte	0x03, 0x5f
        /*003e*/ 	.short	0x0101


	//----- nvinfo : EIATTR_INT_WARP_WIDE_INSTR_OFFSETS
	.align		4
        /*0040*/ 	.byte	0x04, 0x31
        /*0042*/ 	.short	(.L_39 - .L_38)


	//   ....[0]....
.L_38:
        /*0044*/ 	.word	0x00001dd0


	//   ....[1]....
        /*0048*/ 	.word	0x000037f0


	//   ....[2]....
        /*004c*/ 	.word	0x00003810


	//   ....[3]....
        /*0050*/ 	.word	0x00003840


	//   ....[4]....
        /*0054*/ 	.word	0x00004180


	//   ....[5]....
        /*0058*/ 	.word	0x000041f0


	//   ....[6]....
        /*005c*/ 	.word	0x000042d0


	//   ....[7]....
        /*0060*/ 	.word	0x00004350


	//   ....[8]....
        /*0064*/ 	.word	0x00004460


	//   ....[9]....
        /*0068*/ 	.word	0x000044f0


	//   ....[10]....
        /*006c*/ 	.word	0x000046d0


	//   ....[11]....
        /*0070*/ 	.word	0x00004830


	//----- nvinfo : EIATTR_COOP_GROUP_MASK_REGIDS
	.align		4
.L_39:
        /*0074*/ 	.byte	0x04, 0x29
        /*0076*/ 	.short	(.L_41 - .L_40)


	//   ....[0]....
.L_40:
        /*0078*/ 	.word	0xffffffff


	//   ....[1]....
        /*007c*/ 	.word	0xffffffff


	//   ....[2]....
        /*0080*/ 	.word	0xffffffff


	//   ....[3]....
        /*0084*/ 	.word	0xffffffff


	//   ....[4]....
        /*0088*/ 	.word	0xffffffff


	//   ....[5]....
        /*008c*/ 	.word	0xffffffff


	//   ....[6]....
        /*0090*/ 	.word	0xffffffff


	//   ....[7]....
        /*0094*/ 	.word	0xffffffff


	//   ....[8]....
        /*0098*/ 	.word	0xffffffff


	//   ....[9]....
        /*009c*/ 	.word	0xffffffff


	//   ....[10]....
        /*00a0*/ 	.word	0xffffffff


	//   ....[11]....
        /*00a4*/ 	.word	0xffffffff


	//   ....[12]....
        /*00a8*/ 	.word	0xffffffff


	//----- nvinfo : EIATTR_COOP_GROUP_INSTR_OFFSETS
	.align		4
.L_41:
        /*00ac*/ 	.byte	0x04, 0x28
        /*00ae*/ 	.short	(.L_43 - .L_42)


	//   ....[0]....
.L_42:
        /*00b0*/ 	.word	0x00000090


	//   ....[1]....
        /*00b4*/ 	.word	0x000004d0


	//   ....[2]....
        /*00b8*/ 	.word	0x00000620


	//   ....[3]....
        /*00bc*/ 	.word	0x000007c0


	//   ....[4]....
        /*00c0*/ 	.word	0x000008c0


	//   ....[5]....
        /*00c4*/ 	.word	0x00000a30


	//   ....[6]....
        /*00c8*/ 	.word	0x00000bd0


	//   ....[7]....
        /*00cc*/ 	.word	0x00001cb0


	//   ....[8]....
        /*00d0*/ 	.word	0x00002a00


	//   ....[9]....
        /*00d4*/ 	.word	0x00002c10


	//   ....[10]....
        /*00d8*/ 	.word	0x00002c40


	//   ....[11]....
        /*00dc*/ 	.word	0x000036d0


	//   ....[12]....
        /*00e0*/ 	.word	0x00003900


	//----- nvinfo : EIATTR_VRC_CTA_INIT_COUNT
	.align		4
.L_43:
        /*00e4*/ 	.byte	0x02, 0x4a
        /*00e6*/ 	.byte	0x80
	.zero		1


	//----- nvinfo : EIATTR_SYSCALL_OFFSETS
	.align		4
        /*00e8*/ 	.byte	0x04, 0x46
        /*00ea*/ 	.short	(.L_45 - .L_44)


	//   ....[0]....
.L_44:
        /*00ec*/ 	.word	0x000052e0


	//   ....[1]....
        /*00f0*/ 	.word	0x000053d0


	//   ....[2]....
        /*00f4*/ 	.word	0x00005b30


	//   ....[3]....
        /*00f8*/ 	.word	0x000063e0


	//   ....[4]....
        /*00fc*/ 	.word	0x00006c60


	//   ....[5]....
        /*0100*/ 	.word	0x000074e0


	//----- nvinfo : EIATTR_MBARRIER_INSTR_OFFSETS
	.align		4
.L_45:
        /*0104*/ 	.byte	0x04, 0x39
        /*0106*/ 	.short	(.L_47 - .L_46)


	//   ....[0]....
.L_46:
        /*0108*/ 	.word	0x000005b0
        /*010c*/ 	.word	0x000000ff
        /*0110*/ 	.word	0x00000000
        /*0114*/ 	.short	0x0100
        /*0116*/ 	.byte	0x05
	.zero		1


	//   ....[1]....
        /*0118*/ 	.word	0x000005c0
        /*011c*/ 	.word	0x000000ff
        /*0120*/ 	.word	0x00000018
        /*0124*/ 	.short	0x0100
        /*0126*/ 	.byte	0x05
	.zero		1


	//   ....[2]....
        /*0128*/ 	.word	0x000005d0
        /*012c*/ 	.word	0x000000ff
        /*0130*/ 	.word	0x00000008
        /*0134*/ 	.short	0x0100
        /*0136*/ 	.byte	0x05
	.zero		1


	//   ....[3]....
        /*0138*/ 	.word	0x000005e0
        /*013c*/ 	.word	0x000000ff
        /*0140*/ 	.word	0x00000020
        /*0144*/ 	.short	0x0100
        /*0146*/ 	.byte	0x05
	.zero		1


	//   ....[4]....
        /*0148*/ 	.word	0x000005f0
        /*014c*/ 	.word	0x000000ff
        /*0150*/ 	.word	0x00000010
        /*0154*/ 	.short	0x0100
        /*0156*/ 	.byte	0x05
	.zero		1


	//   ....[5]....
        /*0158*/ 	.word	0x00000600
        /*015c*/ 	.word	0x000000ff
        /*0160*/ 	.word	0x00000028
        /*0164*/ 	.short	0x0100
        /*0166*/ 	.byte	0x05
	.zero		1


	//   ....[6]....
        /*0168*/ 	.word	0x00000730
        /*016c*/ 	.word	0x000000ff
        /*0170*/ 	.word	0x00000030
        /*0174*/ 	.short	0x0100
        /*0176*/ 	.byte	0x07
	.zero		1


	//   ....[7]....
        /*0178*/ 	.word	0x00000740
        /*017c*/ 	.word	0x000000ff
        /*0180*/ 	.word	0x00000050
        /*0184*/ 	.short	0x0100
        /*0186*/ 	.byte	0x07
	.zero		1


	//   ....[8]....
        /*0188*/ 	.word	0x00000750
        /*018c*/ 	.word	0x000000ff
        /*0190*/ 	.word	0x00000038
        /*0194*/ 	.short	0x0100
        /*0196*/ 	.byte	0x07
	.zero		1


	//   ....[9]....
        /*0198*/ 	.word	0x00000760
        /*019c*/ 	.word	0x000000ff
        /*01a0*/ 	.word	0x00000058
        /*01a4*/ 	.short	0x0100
        /*01a6*/ 	.byte	0x07
	.zero		1


	//   ....[10]....
        /*01a8*/ 	.word	0x00000770
        /*01ac*/ 	.word	0x000000ff
        /*01b0*/ 	.word	0x00000040
        /*01b4*/ 	.short	0x0100
        /*01b6*/ 	.byte	0x07
	.zero		1


	//   ....[11]....
        /*01b8*/ 	.word	0x00000780
        /*01bc*/ 	.word	0x000000ff
        /*01c0*/ 	.word	0x00000060
        /*01c4*/ 	.short	0x0100
        /*01c6*/ 	.byte	0x07
	.zero		1


	//   ....[12]....
        /*01c8*/ 	.word	0x00000790
        /*01cc*/ 	.word	0x000000ff
        /*01d0*/ 	.word	0x00000048
        /*01d4*/ 	.short	0x0100
        /*01d6*/ 	.byte	0x07
	.zero		1


	//   ....[13]....
        /*01d8*/ 	.word	0x000007a0
        /*01dc*/ 	.word	0x000000ff
        /*01e0*/ 	.word	0x00000068
        /*01e4*/ 	.short	0x0100
        /*01e6*/ 	.byte	0x07
	.zero		1


	//   ....[14]....
        /*01e8*/ 	.word	0x00000890
        /*01ec*/ 	.word	0x000000ff
        /*01f0*/ 	.word	0x00000070
        /*01f4*/ 	.short	0x0100
        /*01f6*/ 	.byte	0x05
	.zero		1


	//   ....[15]....
        /*01f8*/ 	.word	0x000008a0
        /*01fc*/ 	.word	0x000000ff
        /*0200*/ 	.word	0x00000078
        /*0204*/ 	.short	0x0100
        /*0206*/ 	.byte	0x05
	.zero		1


	//   ....[16]....
        /*0208*/ 	.word	0x000009e0
        /*020c*/ 	.word	0x000000ff
        /*0210*/ 	.word	0x00000080
        /*0214*/ 	.short	0x0100
        /*0216*/ 	.byte	0x05
	.zero		1


	//   ....[17]....
        /*0218*/ 	.word	0x000009f0
        /*021c*/ 	.word	0x000000ff
        /*0220*/ 	.word	0x00000090
        /*0224*/ 	.short	0x0100
        /*0226*/ 	.byte	0x05
	.zero		1


	//   ....[18]....
        /*0228*/ 	.word	0x00000a00
        /*022c*/ 	.word	0x000000ff
        /*0230*/ 	.word	0x00000088
        /*0234*/ 	.short	0x0100
        /*0236*/ 	.byte	0x05
	.zero		1


	//   ....[19]....
        /*0238*/ 	.word	0x00000a10
        /*023c*/ 	.word	0x000000ff
        /*0240*/ 	.word	0x00000098
        /*0244*/ 	.short	0x0100
        /*0246*/ 	.byte	0x05
	.zero		1


	//   ....[20]....
        /*0248*/ 	.word	0x00000b40
        /*024c*/ 	.word	0x000000ff
        /*0250*/ 	.word	0x000000a0
        /*0254*/ 	.short	0x0100
        /*0256*/ 	.byte	0x07
	.zero		1


	//   ....[21]....
        /*0258*/ 	.word	0x00000b50
        /*025c*/ 	.word	0x000000ff
        /*0260*/ 	.word	0x000000c0
        /*0264*/ 	.short	0x0100
        /*0266*/ 	.byte	0x07
	.zero		1


	//   ....[22]....
        /*0268*/ 	.word	0x00000b60
        /*026c*/ 	.word	0x000000ff
        /*0270*/ 	.word	0x000000a8
        /*0274*/ 	.short	0x0100
        /*0276*/ 	.byte	0x07
	.zero		1


	//   ....[23]....
        /*0278*/ 	.word	0x00000b70
        /*027c*/ 	.word	0x000000ff
        /*0280*/ 	.word	0x000000c8
        /*0284*/ 	.short	0x0100
        /*0286*/ 	.byte	0x07
	.zero		1


	//   ....[24]....
        /*0288*/ 	.word	0x00000b80
        /*028c*/ 	.word	0x000000ff
        /*0290*/ 	.word	0x000000b0
        /*0294*/ 	.short	0x0100
        /*0296*/ 	.byte	0x07
	.zero		1


	//   ....[25]....
        /*0298*/ 	.word	0x00000b90
        /*029c*/ 	.word	0x000000ff
        /*02a0*/ 	.word	0x000000d0
        /*02a4*/ 	.short	0x0100
        /*02a6*/ 	.byte	0x07
	.zero		1


	//   ....[26]....
        /*02a8*/ 	.word	0x00000ba0
        /*02ac*/ 	.word	0x000000ff
        /*02b0*/ 	.word	0x000000b8
        /*02b4*/ 	.short	0x0100
        /*02b6*/ 	.byte	0x07
	.zero		1


	//   ....[27]....
        /*02b8*/ 	.word	0x00000bb0
        /*02bc*/ 	.word	0x000000ff
        /*02c0*/ 	.word	0x000000d8
        /*02c4*/ 	.short	0x0100
        /*02c6*/ 	.byte	0x07
	.zero		1


	//   ....[28]....
        /*02c8*/ 	.word	0x00000ca0
        /*02cc*/ 	.word	0x000000ff
        /*02d0*/ 	.word	0x000000e0
        /*02d4*/ 	.short	0x0100
        /*02d6*/ 	.byte	0x05
	.zero		1


	//   ....[29]....
        /*02d8*/ 	.word	0x00000cb0
        /*02dc*/ 	.word	0x000000ff
        /*02e0*/ 	.word	0x000000f0
        /*02e4*/ 	.short	0x0100
        /*02e6*/ 	.byte	0x05
	.zero		1


	//   ....[30]....
        /*02e8*/ 	.word	0x00000cc0
        /*02ec*/ 	.word	0x000000ff
        /*02f0*/ 	.word	0x000000e8
        /*02f4*/ 	.short	0x0100
        /*02f6*/ 	.byte	0x05
	.zero		1


	//   ....[31]....
        /*02f8*/ 	.word	0x00000cd0
        /*02fc*/ 	.word	0x000000ff
        /*0300*/ 	.word	0x000000f8
        /*0304*/ 	.short	0x0100
        /*0306*/ 	.byte	0x05
	.zero		1


	//   ....[32]....
        /*0308*/ 	.word	0x000015b0
        /*030c*/ 	.word	0x00000003
        /*0310*/ 	.word	0x000000f0
        /*0314*/ 	.short	0x010a
        /*0316*/ 	.byte	0xff
	.zero		1


	//   ....[33]....
        /*0318*/ 	.word	0x000015e0
        /*031c*/ 	.word	0x00000003
        /*0320*/ 	.word	0x000000e0
        /*0324*/ 	.short	0x0101
        /*0326*/ 	.byte	0xff
	.zero		1


	//   ....[34]....
        /*0328*/ 	.word	0x000016b0
        /*032c*/ 	.word	0x000000ff
        /*0330*/ 	.word	0x00000018
        /*0334*/ 	.short	0x010a
        /*0336*/ 	.byte	0x08
	.zero		1


	//   ....[35]....
        /*0338*/ 	.word	0x00001750
        /*033c*/ 	.word	0x000000ff
        /*0340*/ 	.word	0x00000018
        /*0344*/ 	.short	0x010a
        /*0346*/ 	.byte	0x21
	.zero		1


	//   ....[36]....
        /*0348*/ 	.word	0x000018a0
        /*034c*/ 	.word	0x000000ff
        /*0350*/ 	.word	0x00000018
        /*0354*/ 	.short	0x010a
        /*0356*/ 	.byte	0x08
	.zero		1


	//   ....[37]....
        /*0358*/ 	.word	0x000019b0
        /*035c*/ 	.word	0x000000ff
        /*0360*/ 	.word	0x00000078
        /*0364*/ 	.short	0x0101
        /*0366*/ 	.byte	0x04
	.zero		1


	//   ....[38]....
        /*0368*/ 	.word	0x000019d0
        /*036c*/ 	.word	0x000000ff
        /*0370*/ 	.word	0x00000018
        /*0374*/ 	.short	0x010a
        /*0376*/ 	.byte	0x08
	.zero		1


	//   ....[39]....
        /*0378*/ 	.word	0x00001a50
        /*037c*/ 	.word	0x000000ff
        /*0380*/ 	.word	0x00000018
        /*0384*/ 	.short	0x010a
        /*0386*/ 	.byte	0x11
	.zero		1


	//   ....[40]....
        /*0388*/ 	.word	0x00001ba0
        /*038c*/ 	.word	0x000000ff
        /*0390*/ 	.word	0x00000018
        /*0394*/ 	.short	0x010a
        /*0396*/ 	.byte	0x08
	.zero		1


	//   ....[41]....
        /*0398*/ 	.word	0x00001ce0
        /*039c*/ 	.word	0x00000002
        /*03a0*/ 	.word	0x00000080
        /*03a4*/ 	.short	0x010a
        /*03a6*/ 	.byte	0xff
	.zero		1


	//   ....[42]....
        /*03a8*/ 	.word	0x00001da0
        /*03ac*/ 	.word	0x00000002
        /*03b0*/ 	.word	0x00000000
        /*03b4*/ 	.short	0x0101
        /*03b6*/ 	.byte	0xff
	.zero		1


	//   ....[43]....
        /*03b8*/ 	.word	0x00002300
        /*03bc*/ 	.word	0x000000ff
        /*03c0*/ 	.word	0x00000000
        /*03c4*/ 	.short	0x010a
        /*03c6*/ 	.byte	0x05
	.zero		1


	//   ....[44]....
        /*03c8*/ 	.word	0x00002390
        /*03cc*/ 	.word	0x000000ff
        /*03d0*/ 	.word	0x00000000
        /*03d4*/ 	.short	0x010a
        /*03d6*/ 	.byte	0x05
	.zero		1


	//   ....[45]....
        /*03d8*/ 	.word	0x00002430
        /*03dc*/ 	.word	0x00000000
        /*03e0*/ 	.word	0x00000000
        /*03e4*/ 	.short	0x010a
        /*03e6*/ 	.byte	0xff
	.zero		1


	//   ....[46]....
        /*03e8*/ 	.word	0x00002550
        /*03ec*/ 	.word	0x00000000
        /*03f0*/ 	.word	0x000000e0
        /*03f4*/ 	.short	0x010a
        /*03f6*/ 	.byte	0xff
	.zero		1


	//   ....[47]....
        /*03f8*/ 	.word	0x000025b0
        /*03fc*/ 	.word	0x00000004
        /*0400*/ 	.word	0x00000000
        /*0404*/ 	.short	0x0101
        /*0406*/ 	.byte	0xff
	.zero		1


	//   ....[48]....
        /*0408*/ 	.word	0x000025d0
        /*040c*/ 	.word	0x000000ff
        /*0410*/ 	.word	0x00000090
        /*0414*/ 	.short	0x010a
        /*0416*/ 	.byte	0x05
	.zero		1


	//   ....[49]....
        /*0418*/ 	.word	0x000026f0
        /*041c*/ 	.word	0x00000000
        /*0420*/ 	.word	0x00000080
        /*0424*/ 	.short	0x010a
        /*0426*/ 	.byte	0xff
	.zero		1


	//   ....[50]....
        /*0428*/ 	.word	0x00002800
        /*042c*/ 	.word	0x00000000
        /*0430*/ 	.word	0x00000000
        /*0434*/ 	.short	0x0101
        /*0436*/ 	.byte	0xff
	.zero		1


	//   ....[51]....
        /*0438*/ 	.word	0x00002890
        /*043c*/ 	.word	0x000000ff
        /*0440*/ 	.word	0x00000090
        /*0444*/ 	.short	0x0106
        /*0446*/ 	.byte	0x05
	.zero		1


	//   ....[52]....
        /*0448*/ 	.word	0x000028b0
        /*044c*/ 	.word	0x000000ff
        /*0450*/ 	.word	0x00000090
        /*0454*/ 	.short	0x010a
        /*0456*/ 	.byte	0x05
	.zero		1


	//   ....[53]....
        /*0458*/ 	.word	0x00002940
        /*045c*/ 	.word	0x000000ff
        /*0460*/ 	.word	0x00000090
        /*0464*/ 	.short	0x0106
        /*0466*/ 	.byte	0x04
	.zero		1


	//   ....[54]....
        /*0468*/ 	.word	0x00002980
        /*046c*/ 	.word	0x00000000
        /*0470*/ 	.word	0x00000090
        /*0474*/ 	.short	0x010a
        /*0476*/ 	.byte	0xff
	.zero		1


	//   ....[55]....
        /*0478*/ 	.word	0x00002ec0
        /*047c*/ 	.word	0x00000000
        /*0480*/ 	.word	0x00000080
        /*0484*/ 	.short	0x010a
        /*0486*/ 	.byte	0xff
	.zero		1


	//   ....[56]....
        /*0488*/ 	.word	0x00002fc0
        /*048c*/ 	.word	0x00000003
        /*0490*/ 	.word	0x00000000
        /*0494*/ 	.short	0x0101
        /*0496*/ 	.byte	0xff
	.zero		1


	//   ....[57]....
        /*0498*/ 	.word	0x00002fd0
        /*049c*/ 	.word	0x000000ff
        /*04a0*/ 	.word	0x00000000
        /*04a4*/ 	.short	0x010a
        /*04a6*/ 	.byte	0x06
	.zero		1


	//   ....[58]....
        /*04a8*/ 	.word	0x00003050
        /*04ac*/ 	.word	0x000000ff
        /*04b0*/ 	.word	0x000000c0
        /*04b4*/ 	.short	0x010a
        /*04b6*/ 	.byte	0x07
	.zero		1


	//   ....[59]....
        /*04b8*/ 	.word	0x00003130
        /*04bc*/ 	.word	0x000000ff
        /*04c0*/ 	.word	0x00000000
        /*04c4*/ 	.short	0x010a
        /*04c6*/ 	.byte	0x06
	.zero		1


	//   ....[60]....
        /*04c8*/ 	.word	0x00003260
        /*04cc*/ 	.word	0x000000ff
        /*04d0*/ 	.word	0x00000000
        /*04d4*/ 	.short	0x010a
        /*04d6*/ 	.byte	0x1a
	.zero		1


	//   ....[61]....
        /*04d8*/ 	.word	0x00003500
        /*04dc*/ 	.word	0x000000ff
        /*04e0*/ 	.word	0x00000000
        /*04e4*/ 	.short	0x010a
        /*04e6*/ 	.byte	0x06
	.zero		1


	//   ....[62]....
        /*04e8*/ 	.word	0x00003590
        /*04ec*/ 	.word	0x000000ff
        /*04f0*/ 	.word	0x00000000
        /*04f4*/ 	.short	0x010a
        /*04f6*/ 	.byte	0x06
	.zero		1


	//   ....[63]....
        /*04f8*/ 	.word	0x00003620
        /*04fc*/ 	.word	0x000000ff
        /*0500*/ 	.word	0x00000000
        /*0504*/ 	.short	0x010a
        /*0506*/ 	.byte	0x06
	.zero		1


	//   ....[64]....
        /*0508*/ 	.word	0x000036b0
        /*050c*/ 	.word	0x000000ff
        /*0510*/ 	.word	0x00000000
        /*0514*/ 	.short	0x010a
        /*0516*/ 	.byte	0x07
	.zero		1


	//   ....[65]....
        /*0518*/ 	.word	0x00003b30
        /*051c*/ 	.word	0x00000000
        /*0520*/ 	.word	0x00000080
        /*0524*/ 	.short	0x010a
        /*0526*/ 	.byte	0xff
	.zero		1


	//   ....[66]....
        /*0528*/ 	.word	0x00003bf0
        /*052c*/ 	.word	0x00000000
        /*0530*/ 	.word	0x00000000
        /*0534*/ 	.short	0x0101
        /*0536*/ 	.byte	0xff
	.zero		1


	//   ....[67]....
        /*0538*/ 	.word	0x00003f10
        /*053c*/ 	.word	0x000000ff
        /*0540*/ 	.word	0x00000078
        /*0544*/ 	.short	0x010a
        /*0546*/ 	.byte	0x07
	.zero		1


	//   ....[68]....
        /*0548*/ 	.word	0x00004100
        /*054c*/ 	.word	0x000000ff
        /*0550*/ 	.word	0x00000050
        /*0554*/ 	.short	0x010a
        /*0556*/ 	.byte	0x07
	.zero		1


	//   ....[69]....
        /*0558*/ 	.word	0x00004270
        /*055c*/ 	.word	0x000000ff
        /*0560*/ 	.word	0x00000030
        /*0564*/ 	.short	0x010b
        /*0566*/ 	.byte	0x07
	.zero		1


	//   ....[70]....
        /*0568*/ 	.word	0x00004280
        /*056c*/ 	.word	0x000000ff
        /*0570*/ 	.word	0x00000000
        /*0574*/ 	.short	0x0101
        /*0576*/ 	.byte	0x08
	.zero		1


	//   ....[71]....
        /*0578*/ 	.word	0x000042a0
        /*057c*/ 	.word	0x000000ff
        /*0580*/ 	.word	0x00000058
        /*0584*/ 	.short	0x010a
        /*0586*/ 	.byte	0x07
	.zero		1


	//   ....[72]....
        /*0588*/ 	.word	0x00004400
        /*058c*/ 	.word	0x000000ff
        /*0590*/ 	.word	0x00000038
        /*0594*/ 	.short	0x010b
        /*0596*/ 	.byte	0x07
	.zero		1


	//   ....[73]....
        /*0598*/ 	.word	0x00004410
        /*059c*/ 	.word	0x000000ff
        /*05a0*/ 	.word	0x00000000
        /*05a4*/ 	.short	0x0101
        /*05a6*/ 	.byte	0x08
	.zero		1


	//   ....[74]....
        /*05a8*/ 	.word	0x00004420
        /*05ac*/ 	.word	0x000000ff
        /*05b0*/ 	.word	0x00000060
        /*05b4*/ 	.short	0x010a
        /*05b6*/ 	.byte	0x07
	.zero		1


	//   ....[75]....
        /*05b8*/ 	.word	0x000045c0
        /*05bc*/ 	.word	0x000000ff
        /*05c0*/ 	.word	0x00000040
        /*05c4*/ 	.short	0x010b
        /*05c6*/ 	.byte	0x07
	.zero		1


	//   ....[76]....
        /*05c8*/ 	.word	0x00004630
        /*05cc*/ 	.word	0x000000ff
        /*05d0*/ 	.word	0x00000000
        /*05d4*/ 	.short	0x0101
        /*05d6*/ 	.byte	0x08
	.zero		1


	//   ....[77]....
        /*05d8*/ 	.word	0x00004660
        /*05dc*/ 	.word	0x000000ff
        /*05e0*/ 	.word	0x00000068
        /*05e4*/ 	.short	0x010a
        /*05e6*/ 	.byte	0x07
	.zero		1


	//   ....[78]....
        /*05e8*/ 	.word	0x00004870
        /*05ec*/ 	.word	0x000000ff
        /*05f0*/ 	.word	0x00000048
        /*05f4*/ 	.short	0x010b
        /*05f6*/ 	.byte	0x07
	.zero		1


	//   ....[79]....
        /*05f8*/ 	.word	0x00004890
        /*05fc*/ 	.word	0x000000ff
        /*0600*/ 	.word	0x00000000
        /*0604*/ 	.short	0x0101
        /*0606*/ 	.byte	0x0d
	.zero		1


	//   ....[80]....
        /*0608*/ 	.word	0x000048c0
        /*060c*/ 	.word	0x000000ff
        /*0610*/ 	.word	0x00000050
        /*0614*/ 	.short	0x010a
        /*0616*/ 	.byte	0x07
	.zero		1


	//   ....[81]....
        /*0618*/ 	.word	0x000048e0
        /*061c*/ 	.word	0x000000ff
        /*0620*/ 	.word	0x00000058
        /*0624*/ 	.short	0x010a
        /*0626*/ 	.byte	0x07
	.zero		1


	//   ....[82]....
        /*0628*/ 	.word	0x00004900
        /*062c*/ 	.word	0x000000ff
        /*0630*/ 	.word	0x00000060
        /*0634*/ 	.short	0x010a
        /*0636*/ 	.byte	0x07
	.zero		1


	//   ....[83]....
        /*0638*/ 	.word	0x00004940
        /*063c*/ 	.word	0x00000000
        /*0640*/ 	.word	0x00000068
        /*0644*/ 	.short	0x010a
        /*0646*/ 	.byte	0xff
	.zero		1


	//   ....[84]....
        /*0648*/ 	.word	0x00004ca0
        /*064c*/ 	.word	0x00000000
        /*0650*/ 	.word	0x00000080
        /*0654*/ 	.short	0x010a
        /*0656*/ 	.byte	0xff
	.zero		1


	//   ....[85]....
        /*0658*/ 	.word	0x00004db0
        /*065c*/ 	.word	0x00000000
        /*0660*/ 	.word	0x00000000
        /*0664*/ 	.short	0x0101
        /*0666*/ 	.byte	0xff
	.zero		1


	//   ....[86]....
        /*0668*/ 	.word	0x00005810
        /*066c*/ 	.word	0x000000ff
        /*0670*/ 	.word	0x00000030
        /*0674*/ 	.short	0x010a
        /*0676*/ 	.byte	0x30
	.zero		1


	//   ....[87]....
        /*0678*/ 	.word	0x00005880
        /*067c*/ 	.word	0x0000004f
        /*0680*/ 	.word	0x000000a0
        /*0684*/ 	.short	0x010a
        /*0686*/ 	.byte	0xff
	.zero		1


	//   ....[88]....
        /*0688*/ 	.word	0x00005930
        /*068c*/ 	.word	0x000000ff
        /*0690*/ 	.word	0x00000030
        /*0694*/ 	.short	0x010a
        /*0696*/ 	.byte	0x30
	.zero		1


	//   ....[89]....
        /*0698*/ 	.word	0x00005a10
        /*069c*/ 	.word	0x0000004f
        /*06a0*/ 	.word	0x000000a0
        /*06a4*/ 	.short	0x010a
        /*06a6*/ 	.byte	0xff
	.zero		1


	//   ....[90]....
        /*06a8*/ 	.word	0x00006140
        /*06ac*/ 	.word	0x00000000
        /*06b0*/ 	.word	0x00000000
        /*06b4*/ 	.short	0x0101
        /*06b6*/ 	.byte	0xff
	.zero		1


	//   ....[91]....
        /*06b8*/ 	.word	0x00006150
        /*06bc*/ 	.word	0x00000003
        /*06c0*/ 	.word	0x00000030
        /*06c4*/ 	.short	0x010a
        /*06c6*/ 	.byte	0xff
	.zero		1


	//   ....[92]....
        /*06c8*/ 	.word	0x00006210
        /*06cc*/ 	.word	0x00000003
        /*06d0*/ 	.word	0x00000030
        /*06d4*/ 	.short	0x010a
        /*06d6*/ 	.byte	0xff
	.zero		1


	//   ....[93]....
        /*06d8*/ 	.word	0x000069c0
        /*06dc*/ 	.word	0x00000026
        /*06e0*/ 	.word	0x00000000
        /*06e4*/ 	.short	0x0101
        /*06e6*/ 	.byte	0xff
	.zero		1


	//   ....[94]....
        /*06e8*/ 	.word	0x000069e0
        /*06ec*/ 	.word	0x00000053
        /*06f0*/ 	.word	0x00000030
        /*06f4*/ 	.short	0x010a
        /*06f6*/ 	.byte	0xff
	.zero		1


	//   ....[95]....
        /*06f8*/ 	.word	0x00006a90
        /*06fc*/ 	.word	0x00000053
        /*0700*/ 	.word	0x00000030
        /*0704*/ 	.short	0x010a
        /*0706*/ 	.byte	0xff
	.zero		1


	//   ....[96]....
        /*0708*/ 	.word	0x00007240
        /*070c*/ 	.word	0x00000026
        /*0710*/ 	.word	0x00000000
        /*0714*/ 	.short	0x0101
        /*0716*/ 	.byte	0xff
	.zero		1


	//   ....[97]....
        /*0718*/ 	.word	0x00007260
        /*071c*/ 	.word	0x00000058
        /*0720*/ 	.word	0x00000030
        /*0724*/ 	.short	0x010a
        /*0726*/ 	.byte	0xff
	.zero		1


	//   ....[98]....
        /*0728*/ 	.word	0x00007310
        /*072c*/ 	.word	0x00000058
        /*0730*/ 	.word	0x00000030
        /*0734*/ 	.short	0x010a
        /*0736*/ 	.byte	0xff
	.zero		1


	//   ....[99]....
        /*0738*/ 	.word	0x00007650
        /*073c*/ 	.word	0x000000ff
        /*0740*/ 	.word	0x00000000
        /*0744*/ 	.short	0x0101
        /*0746*/ 	.byte	0x05
	.zero		1


	//   ....[100]....
        /*0748*/ 	.word	0x00007b20
        /*074c*/ 	.word	0x00000002
        /*0750*/ 	.word	0x00000000
        /*0754*/ 	.short	0x0101
        /*0756*/ 	.byte	0xff
	.zero		1


	//   ....[101]....
        /*0758*/ 	.word	0x00007d90
        /*075c*/ 	.word	0x000000ff
        /*0760*/ 	.word	0x00000000
        /*0764*/ 	.short	0x0101
        /*0766*/ 	.byte	0x04
	.zero		1


	//   ....[102]....
        /*0768*/ 	.word	0x00007db0
        /*076c*/ 	.word	0x00000003
        /*0770*/ 	.word	0x000000f0
        /*0774*/ 	.short	0x010a
        /*0776*/ 	.byte	0xff
	.zero		1


	//   ....[103]....
        /*0778*/ 	.word	0x00007e10
        /*077c*/ 	.word	0x00000002
        /*0780*/ 	.word	0x00000018
        /*0784*/ 	.short	0x010a
        /*0786*/ 	.byte	0xff
	.zero		1


	//   ....[104]....
        /*0788*/ 	.word	0x00007e70
        /*078c*/ 	.word	0x00000002
        /*0790*/ 	.word	0x00000018
        /*0794*/ 	.short	0x010a
        /*0796*/ 	.byte	0xff
	.zero		1


	//   ....[105]....
        /*0798*/ 	.word	0x00007ec0
        /*079c*/ 	.word	0x00000002
        /*07a0*/ 	.word	0x00000080
        /*07a4*/ 	.short	0x010a
        /*07a6*/ 	.byte	0xff
	.zero		1


	//   ....[106]....
        /*07a8*/ 	.word	0x00007f20
        /*07ac*/ 	.word	0x00000000
        /*07b0*/ 	.word	0x00000000
        /*07b4*/ 	.short	0x010a
        /*07b6*/ 	.byte	0xff
	.zero		1


	//   ....[107]....
        /*07b8*/ 	.word	0x00007f80
        /*07bc*/ 	.word	0x00000000
        /*07c0*/ 	.word	0x00000000
        /*07c4*/ 	.short	0x010a
        /*07c6*/ 	.byte	0xff
	.zero		1


	//   ....[108]....
        /*07c8*/ 	.word	0x00007fd0
        /*07cc*/ 	.word	0x00000000
        /*07d0*/ 	.word	0x000000e0
        /*07d4*/ 	.short	0x010a
        /*07d6*/ 	.byte	0xff
	.zero		1


	//   ....[109]....
        /*07d8*/ 	.word	0x00008030
        /*07dc*/ 	.word	0x00000000
        /*07e0*/ 	.word	0x00000090
        /*07e4*/ 	.short	0x010a
        /*07e6*/ 	.byte	0xff
	.zero		1


	//   ....[110]....
        /*07e8*/ 	.word	0x00008080
        /*07ec*/ 	.word	0x00000000
        /*07f0*/ 	.word	0x00000080
        /*07f4*/ 	.short	0x010a
        /*07f6*/ 	.byte	0xff
	.zero		1


	//   ....[111]....
        /*07f8*/ 	.word	0x000080e0
        /*07fc*/ 	.word	0x00000000
        /*0800*/ 	.word	0x00000090
        /*0804*/ 	.short	0x010a
        /*0806*/ 	.byte	0xff
	.zero		1


	//   ....[112]....
        /*0808*/ 	.word	0x00008130
        /*080c*/ 	.word	0x00000000
        /*0810*/ 	.word	0x00000080
        /*0814*/ 	.short	0x010a
        /*0816*/ 	.byte	0xff
	.zero		1


	//   ....[113]....
        /*0818*/ 	.word	0x00008190
        /*081c*/ 	.word	0x00000003
        /*0820*/ 	.word	0x000000c0
        /*0824*/ 	.short	0x010a
        /*0826*/ 	.byte	0xff
	.zero		1


	//   ....[114]....
        /*0828*/ 	.word	0x000081f0
        /*082c*/ 	.word	0x00000000
        /*0830*/ 	.word	0x00000000
        /*0834*/ 	.short	0x010a
        /*0836*/ 	.byte	0xff
	.zero		1


	//   ....[115]....
        /*0838*/ 	.word	0x00008250
        /*083c*/ 	.word	0x00000000
        /*0840*/ 	.word	0x00000000
        /*0844*/ 	.short	0x010a
        /*0846*/ 	.byte	0xff
	.zero		1


	//   ....[116]....
        /*0848*/ 	.word	0x000082b0
        /*084c*/ 	.word	0x00000000
        /*0850*/ 	.word	0x00000000
        /*0854*/ 	.short	0x010a
        /*0856*/ 	.byte	0xff
	.zero		1


	//   ....[117]....
        /*0858*/ 	.word	0x00008310
        /*085c*/ 	.word	0x00000000
        /*0860*/ 	.word	0x00000000
        /*0864*/ 	.short	0x010a
        /*0866*/ 	.byte	0xff
	.zero		1


	//   ....[118]....
        /*0868*/ 	.word	0x00008370
        /*086c*/ 	.word	0x00000000
        /*0870*/ 	.word	0x00000000
        /*0874*/ 	.short	0x010a
        /*0876*/ 	.byte	0xff
	.zero		1


	//   ....[119]....
        /*0878*/ 	.word	0x000083c0
        /*087c*/ 	.word	0x00000000
        /*0880*/ 	.word	0x00000080
        /*0884*/ 	.short	0x010a
        /*0886*/ 	.byte	0xff
	.zero		1


	//   ....[120]....
        /*0888*/ 	.word	0x00008420
        /*088c*/ 	.word	0x00000000
        /*0890*/ 	.word	0x00000078
        /*0894*/ 	.short	0x010a
        /*0896*/ 	.byte	0xff
	.zero		1


	//   ....[121]....
        /*0898*/ 	.word	0x00008480
        /*089c*/ 	.word	0x00000003
        /*08a0*/ 	.word	0x00000050
        /*08a4*/ 	.short	0x010a
        /*08a6*/ 	.byte	0xff
	.zero		1


	//   ....[122]....
        /*08a8*/ 	.word	0x000084e0
        /*08ac*/ 	.word	0x00000003
        /*08b0*/ 	.word	0x00000058
        /*08b4*/ 	.short	0x010a
        /*08b6*/ 	.byte	0xff
	.zero		1


	//   ....[123]....
        /*08b8*/ 	.word	0x00008540
        /*08bc*/ 	.word	0x00000003
        /*08c0*/ 	.word	0x00000060
        /*08c4*/ 	.short	0x010a
        /*08c6*/ 	.byte	0xff
	.zero		1


	//   ....[124]....
        /*08c8*/ 	.word	0x000085a0
        /*08cc*/ 	.word	0x00000003
        /*08d0*/ 	.word	0x00000068
        /*08d4*/ 	.short	0x010a
        /*08d6*/ 	.byte	0xff
	.zero		1


	//   ....[125]....
        /*08d8*/ 	.word	0x00008600
        /*08dc*/ 	.word	0x00000000
        /*08e0*/ 	.word	0x00000050
        /*08e4*/ 	.short	0x010a
        /*08e6*/ 	.byte	0xff
	.zero		1


	//   ....[126]....
        /*08e8*/ 	.word	0x00008660
        /*08ec*/ 	.word	0x00000000
        /*08f0*/ 	.word	0x00000058
        /*08f4*/ 	.short	0x010a
        /*08f6*/ 	.byte	0xff
	.zero		1


	//   ....[127]....
        /*08f8*/ 	.word	0x000086c0
        /*08fc*/ 	.word	0x00000000
        /*0900*/ 	.word	0x00000060
        /*0904*/ 	.short	0x010a
        /*0906*/ 	.byte	0xff
	.zero		1


	//   ....[128]....
        /*0908*/ 	.word	0x00008710
        /*090c*/ 	.word	0x00000000
        /*0910*/ 	.word	0x00000080
        /*0914*/ 	.short	0x010a
        /*0916*/ 	.byte	0xff
	.zero		1


	//   ....[129]....
        /*0918*/ 	.word	0x00008770
        /*091c*/ 	.word	0x00000002
        /*0920*/ 	.word	0x00000030
        /*0924*/ 	.short	0x010a
        /*0926*/ 	.byte	0xff
	.zero		1


	//   ....[130]....
        /*0928*/ 	.word	0x000087c0
        /*092c*/ 	.word	0x0000004f
        /*0930*/ 	.word	0x000000a0
        /*0934*/ 	.short	0x010a
        /*0936*/ 	.byte	0xff
	.zero		1


	//   ....[131]....
        /*0938*/ 	.word	0x00008810
        /*093c*/ 	.word	0x00000003
        /*0940*/ 	.word	0x00000030
        /*0944*/ 	.short	0x010a
        /*0946*/ 	.byte	0xff
	.zero		1


	//   ....[132]....
        /*0948*/ 	.word	0x00008860
        /*094c*/ 	.word	0x00000053
        /*0950*/ 	.word	0x00000030
        /*0954*/ 	.short	0x010a
        /*0956*/ 	.byte	0xff
	.zero		1


	//   ....[133]....
        /*0958*/ 	.word	0x000088b0
        /*095c*/ 	.word	0x00000058
        /*0960*/ 	.word	0x00000030
        /*0964*/ 	.short	0x010a
        /*0966*/ 	.byte	0xff
	.zero		1


	//----- nvinfo : EIATTR_NUM_MBARRIERS
	.align		4
.L_47:
        /*0968*/ 	.byte	0x03, 0x38
        /*096a*/ 	.short	0x0020


	//----- nvinfo : EIATTR_EXIT_INSTR_OFFSETS
	.align		4
        /*096c*/ 	.byte	0x04, 0x1c
        /*096e*/ 	.short	(.L_49 - .L_48)


	//   ....[0]....
.L_48:
        /*0970*/ 	.word	0x00002460


	//   ....[1]....
        /*0974*/ 	.word	0x00002950


	//   ....[2]....
        /*0978*/ 	.word	0x000029b0


	//   ....[3]....
        /*097c*/ 	.word	0x00003910


	//   ....[4]....
        /*0980*/ 	.word	0x00004970


	//   ....[5]....
        /*0984*/ 	.word	0x000049b0


	//   ....[6]....
        /*0988*/ 	.word	0x00007c80


	//   ....[7]....
        /*098c*/ 	.word	0x00007d00


	//   ....[8]....
        /*0990*/ 	.word	0x00007d30


	//   ....[9]....
        /*0994*/ 	.word	0x00007da0


	//----- nvinfo : EIATTR_MAX_THREADS
	.align		4
.L_49:
        /*0998*/ 	.byte	0x04, 0x05
        /*099a*/ 	.short	(.L_51 - .L_50)
.L_50:
        /*099c*/ 	.word	0x00000100
        /*09a0*/ 	.word	0x00000001
        /*09a4*/ 	.word	0x00000001


	//----- nvinfo : EIATTR_CRS_STACK_SIZE
	.align		4
.L_51:
        /*09a8*/ 	.byte	0x04, 0x1e
        /*09aa*/ 	.short	(.L_53 - .L_52)
.L_52:
        /*09ac*/ 	.word	0x00000000


	//----- nvinfo : EIATTR_CBANK_PARAM_SIZE
	.align		4
.L_53:
        /*09b0*/ 	.byte	0x03, 0x19
        /*09b2*/ 	.short	0x0800


	//----- nvinfo : EIATTR_PARAM_CBANK
	.align		4
        /*09b4*/ 	.byte	0x04, 0x0a
        /*09b6*/ 	.short	(.L_55 - .L_54)
	.align		4
.L_54:
        /*09b8*/ 	.word	index@(.nv.constant0._ZN7cutlass13device_kernelINS_4gemm6kernel13GemmUniversalIN4cute5tupleIJiiiiEEENS1_10collective13CollectiveMmaINS1_35MainloopSm100TmaUmmaWarpSpecializedILi3ELi2ELi4ENS5_IJNS4_1CILi1EEESB_SB_EEEEENS5_IJNSA_ILi64EEENSA_ILi128EEESE_EEENS_10bfloat16_tENS5_IJlSB_lEEESH_SI_NS4_8TiledMMAINS4_8MMA_AtomIJNS4_20SM100_MMA_F16BF16_SSISH_SH_fLi64ELi128ELNS4_4UMMA5MajorE0ELSN_0ELNSM_7ScaleInE0ELSO_0EEEEEENS4_6LayoutISC_NS5_IJNSA_ILi0EEESS_SS_EEEEENS5_IJNS4_10UnderscoreESV_SV_EEEEENS4_13SM90_TMA_LOADENS4_14ComposedLayoutINS4_7SwizzleILi3ELi4ELi3EEENS4_18smem_ptr_flag_bitsILi16EEENSR_INS5_IJNSA_ILi8EEESE_EEENS5_IJSE_SB_EEEEEEEvNS4_8identityESY_S18_vS19_EENS_8epilogue10collective18CollectiveEpilogueINS1B_23Sm100TmaWarpSpecializedILi4ELi2ELi16ELb1ELb0EEEJSG_NS5_IJNSR_ISE_SB_EENSR_INSA_ILi32EEESB_EEEEESH_SI_SH_SI_NS1B_6fusion15FusionCallbacksIS1F_NS1K_17LinearCombinationISH_fSH_fLNS_15FloatRoundStyleE2EEESG_S1J_JEEENS4_5SM1004TMEM4LOAD26SM100_TMEM_LOAD_16dp256b4xESY_NSZ_INS10_ILi2ELi4ELi3EEES13_NSR_INS5_IJS14_S1H_EEENS5_IJS1H_SB_EEEEEEENS4_17SM75_U32x4_LDSM_NENS4_14SM90_TMA_STOREES1Y_NS4_17SM90_U32x4_STSM_NENS4_39AutoVectorizingCopyWithAssumedAlignmentILi128EEEEEEvvEEEEvNT_6ParamsE)
        /*09bc*/ 	.short	0x0380
        /*09be*/ 	.short	0x0800


	//----- nvinfo : EIATTR_SW_WAR
	.align		4
.L_55:
        /*09c0*/ 	.byte	0x04, 0x36
        /*09c2*/ 	.short	(.L_57 - .L_56)
.L_56:
        /*09c4*/ 	.word	0x00000008
.L_57:


//--------------------- .nv.callgraph             --------------------------
	.section	.nv.callgraph,"",@"SHT_CUDA_CALLGRAPH"
	.align	4
	.sectionentsize	8
	.align		4
        /*0000*/ 	.word	0x00000000
	.align		4
        /*0004*/ 	.word	0xffffffff
	.align		4
        /*0008*/ 	.word	index@(_ZN7cutlass13device_kernelINS_4gemm6kernel13GemmUniversalIN4cute5tupleIJiiiiEEENS1_10collective13CollectiveMmaINS1_35MainloopSm100TmaUmmaWarpSpecializedILi3ELi2ELi4ENS5_IJNS4_1CILi1EEESB_SB_EEEEENS5_IJNSA_ILi64EEENSA_ILi128EEESE_EEENS_10bfloat16_tENS5_IJlSB_lEEESH_SI_NS4_8TiledMMAINS4_8MMA_AtomIJNS4_20SM100_MMA_F16BF16_SSISH_SH_fLi64ELi128ELNS4_4UMMA5MajorE0ELSN_0ELNSM_7ScaleInE0ELSO_0EEEEEENS4_6LayoutISC_NS5_IJNSA_ILi0EEESS_SS_EEEEENS5_IJNS4_10UnderscoreESV_SV_EEEEENS4_13SM90_TMA_LOADENS4_14ComposedLayoutINS4_7SwizzleILi3ELi4ELi3EEENS4_18smem_ptr_flag_bitsILi16EEENSR_INS5_IJNSA_ILi8EEESE_EEENS5_IJSE_SB_EEEEEEEvNS4_8identityESY_S18_vS19_EENS_8epilogue10collective18CollectiveEpilogueINS1B_23Sm100TmaWarpSpecializedILi4ELi2ELi16ELb1ELb0EEEJSG_NS5_IJNSR_ISE_SB_EENSR_INSA_ILi32EEESB_EEEEESH_SI_SH_SI_NS1B_6fusion15FusionCallbacksIS1F_NS1K_17LinearCombinationISH_fSH_fLNS_15FloatRoundStyleE2EEESG_S1J_JEEENS4_5SM1004TMEM4LOAD26SM100_TMEM_LOAD_16dp256b4xESY_NSZ_INS10_ILi2ELi4ELi3EEES13_NSR_INS5_IJS14_S1H_EEENS5_IJS1H_SB_EEEEEEENS4_17SM75_U32x4_LDSM_NENS4_14SM90_TMA_STOREES1Y_NS4_17SM90_U32x4_STSM_NENS4_39AutoVectorizingCopyWithAssumedAlignmentILi128EEEEEEvvEEEEvNT_6ParamsE)
	.align		4
        /*000c*/ 	.word	index@(__assertfail)
	.align		4
        /*0010*/ 	.word	0x00000000
	.align		4
        /*0014*/ 	.word	0xfffffffe
	.align		4
        /*0018*/ 	.word	0x00000000
	.align		4
        /*001c*/ 	.word	0xfffffffd
	.align		4
        /*0020*/ 	.word	0x00000000
	.align		4
        /*0024*/ 	.word	0xfffffffc


//--------------------- .nv.constant4             --------------------------
	.section	.nv.constant4,"a",@progbits
	.align	8
	.align		8
.nv.constant4:
        /*0000*/ 	.dword	__assertfail
	.align		8
        /*0008*/ 	.dword	__unnamed_1
	.align		8
        /*0010*/ 	.dword	__unnamed_2
	.align		8
        /*0018*/ 	.dword	_ZN40_INTERNAL_76c4eaa1_4_k_cu_232776de_188964cuda3std3__45__cpo5beginE
	.align		8
        /*0020*/ 	.dword	_ZN40_INTERNAL_76c4eaa1_4_k_cu_232776de_188964cuda3std3__45__cpo3endE
	.align		8
        /*0028*/ 	.dword	_ZN40_INTERNAL_76c4eaa1_4_k_cu_232776de_188964cuda3std3__45__cpo6cbeginE
	.align		8
        /*0030*/ 	.dword	_ZN40_INTERNAL_76c4eaa1_4_k_cu_232776de_188964cuda3std3__45__cpo4cendE
	.align		8
        /*0038*/ 	.dword	_ZN40_INTERNAL_76c4eaa1_4_k_cu_232776de_188964cuda3std3__442_GLOBAL__N__76c4eaa1_4_k_cu_232776de_188966ignoreE
	.align		8
        /*0040*/ 	.dword	_ZN40_INTERNAL_76c4eaa1_4_k_cu_232776de_188964cuda3std3__419piecewise_constructE
	.align		8
        /*0048*/ 	.dword	_ZN40_INTERNAL_76c4eaa1_4_k_cu_232776de_188964cuda3std3__48in_placeE
	.align		8
        /*0050*/ 	.dword	_ZN40_INTERNAL_76c4eaa1_4_k_cu_232776de_188964cuda3std6ranges3__45__cpo4swapE
	.align		8
        /*0058*/ 	.dword	_ZN40_INTERNAL_76c4eaa1_4_k_cu_232776de_188964cuda3std6ranges3__45__cpo9iter_moveE
	.align		8
        /*0060*/ 	.dword	_ZN40_INTERNAL_76c4eaa1_4_k_cu_232776de_188964cute7productE
	.align		8
        /*0068*/ 	.dword	_ZN40_INTERNAL_76c4eaa1_4_k_cu_232776de_188964cute1_E
	.align		8
        /*0070*/ 	.dword	$str$25
	.align		8
        /*0078*/ 	.dword	$str$26
	.align		8
        /*0080*/ 	.dword	$str$27
	.align		8
        /*0088*/ 	.dword	$str$28


//--------------------- .text._ZN7cutlass13device_kernelINS_4gemm6kernel13GemmUniversalIN4cute5tupleIJiiiiEEENS1_10collective13CollectiveMmaINS1_35MainloopSm100TmaUmmaWarpSpecializedILi3ELi2ELi4ENS5_IJNS4_1CILi1EEESB_SB_EEEEENS5_IJNSA_ILi64EEENSA_ILi128EEESE_EEENS_10bfloat16_tENS5_IJlSB_lEEESH_SI_NS4_8TiledMMAINS4_8MMA_AtomIJNS4_20SM100_MMA_F16BF16_SSISH_SH_fLi64ELi128ELNS4_4UMMA5MajorE0ELSN_0ELNSM_7ScaleInE0ELSO_0EEEEEENS4_6LayoutISC_NS5_IJNSA_ILi0EEESS_SS_EEEEENS5_IJNS4_10UnderscoreESV_SV_EEEEENS4_13SM90_TMA_LOADENS4_14ComposedLayoutINS4_7SwizzleILi3ELi4ELi3EEENS4_18smem_ptr_flag_bitsILi16EEENSR_INS5_IJNSA_ILi8EEESE_EEENS5_IJSE_SB_EEEEEEEvNS4_8identityESY_S18_vS19_EENS_8epilogue10collective18CollectiveEpilogueINS1B_23Sm100TmaWarpSpecializedILi4ELi2ELi16ELb1ELb0EEEJSG_NS5_IJNSR_ISE_SB_EENSR_INSA_ILi32EEESB_EEEEESH_SI_SH_SI_NS1B_6fusion15FusionCallbacksIS1F_NS1K_17LinearCombinationISH_fSH_fLNS_15FloatRoundStyleE2EEESG_S1J_JEEENS4_5SM1004TMEM4LOAD26SM100_TMEM_LOAD_16dp256b4xESY_NSZ_INS10_ILi2ELi4ELi3EEES13_NSR_INS5_IJS14_S1H_EEENS5_IJS1H_SB_EEEEEEENS4_17SM75_U32x4_LDSM_NENS4_14SM90_TMA_STOREES1Y_NS4_17SM90_U32x4_STSM_NENS4_39AutoVectorizingCopyWithAssumedAlignmentILi128EEEEEEvvEEEEvNT_6ParamsE --------------------------
	.section	.text._ZN7cutlass13device_kernelINS_4gemm6kernel13GemmUniversalIN4cute5tupleIJiiiiEEENS1_10collective13CollectiveMmaINS1_35MainloopSm100TmaUmmaWarpSpecializedILi3ELi2ELi4ENS5_IJNS4_1CILi1EEESB_SB_EEEEENS5_IJNSA_ILi64EEENSA_ILi128EEESE_EEENS_10bfloat16_tENS5_IJlSB_lEEESH_SI_NS4_8TiledMMAINS4_8MMA_AtomIJNS4_20SM100_MMA_F16BF16_SSISH_SH_fLi64ELi128ELNS4_4UMMA5MajorE0ELSN_0ELNSM_7ScaleInE0ELSO_0EEEEEENS4_6LayoutISC_NS5_IJNSA_ILi0EEESS_SS_EEEEENS5_IJNS4_10UnderscoreESV_SV_EEEEENS4_13SM90_TMA_LOADENS4_14ComposedLayoutINS4_7SwizzleILi3ELi4ELi3EEENS4_18smem_ptr_flag_bitsILi16EEENSR_INS5_IJNSA_ILi8EEESE_EEENS5_IJSE_SB_EEEEEEEvNS4_8identityESY_S18_vS19_EENS_8epilogue10collective18CollectiveEpilogueINS1B_23Sm100TmaWarpSpecializedILi4ELi2ELi16ELb1ELb0EEEJSG_NS5_IJNSR_ISE_SB_EENSR_INSA_ILi32EEESB_EEEEESH_SI_SH_SI_NS1B_6fusion15FusionCallbacksIS1F_NS1K_17LinearCombinationISH_fSH_fLNS_15FloatRoundStyleE2EEESG_S1J_JEEENS4_5SM1004TMEM4LOAD26SM100_TMEM_LOAD_16dp256b4xESY_NSZ_INS10_ILi2ELi4ELi3EEES13_NSR_INS5_IJS14_S1H_EEENS5_IJS1H_SB_EEEEEEENS4_17SM75_U32x4_LDSM_NENS4_14SM90_TMA_STOREES1Y_NS4_17SM90_U32x4_STSM_NENS4_39AutoVectorizingCopyWithAssumedAlignmentILi128EEEEEEvvEEEEvNT_6ParamsE,"ax",@progbits
	.align	128
.text._ZN7cutlass13device_kernelINS_4gemm6kernel13GemmUniversalIN4cute5tupleIJiiiiEEENS1_10collective13CollectiveMmaINS1_35MainloopSm100TmaUmmaWarpSpecializedILi3ELi2ELi4ENS5_IJNS4_1CILi1EEESB_SB_EEEEENS5_IJNSA_ILi64EEENSA_ILi128EEESE_EEENS_10bfloat16_tENS5_IJlSB_lEEESH_SI_NS4_8TiledMMAINS4_8MMA_AtomIJNS4_20SM100_MMA_F16BF16_SSISH_SH_fLi64ELi128ELNS4_4UMMA5MajorE0ELSN_0ELNSM_7ScaleInE0ELSO_0EEEEEENS4_6LayoutISC_NS5_IJNSA_ILi0EEESS_SS_EEEEENS5_IJNS4_10UnderscoreESV_SV_EEEEENS4_13SM90_TMA_LOADENS4_14ComposedLayoutINS4_7SwizzleILi3ELi4ELi3EEENS4_18smem_ptr_flag_bitsILi16EEENSR_INS5_IJNSA_ILi8EEESE_EEENS5_IJSE_SB_EEEEEEEvNS4_8identityESY_S18_vS19_EENS_8epilogue10collective18CollectiveEpilogueINS1B_23Sm100TmaWarpSpecializedILi4ELi2ELi16ELb1ELb0EEEJSG_NS5_IJNSR_ISE_SB_EENSR_INSA_ILi32EEESB_EEEEESH_SI_SH_SI_NS1B_6fusion15FusionCallbacksIS1F_NS1K_17LinearCombinationISH_fSH_fLNS_15FloatRoundStyleE2EEESG_S1J_JEEENS4_5SM1004TMEM4LOAD26SM100_TMEM_LOAD_16dp256b4xESY_NSZ_INS10_ILi2ELi4ELi3EEES13_NSR_INS5_IJS14_S1H_EEENS5_IJS1H_SB_EEEEEEENS4_17SM75_U32x4_LDSM_NENS4_14SM90_TMA_STOREES1Y_NS4_17SM90_U32x4_STSM_NENS4_39AutoVectorizingCopyWithAssumedAlignmentILi128EEEEEEvvEEEEvNT_6ParamsE:
        .type           _ZN7cutlass13device_kernelINS_4gemm6kernel13GemmUniversalIN4cute5tupleIJiiiiEEENS1_10collective13CollectiveMmaINS1_35MainloopSm100TmaUmmaWarpSpecializedILi3ELi2ELi4ENS5_IJNS4_1CILi1EEESB_SB_EEEEENS5_IJNSA_ILi64EEENSA_ILi128EEESE_EEENS_10bfloat16_tENS5_IJlSB_lEEESH_SI_NS4_8TiledMMAINS4_8MMA_AtomIJNS4_20SM100_MMA_F16BF16_SSISH_SH_fLi64ELi128ELNS4_4UMMA5MajorE0ELSN_0ELNSM_7ScaleInE0ELSO_0EEEEEENS4_6LayoutISC_NS5_IJNSA_ILi0EEESS_SS_EEEEENS5_IJNS4_10UnderscoreESV_SV_EEEEENS4_13SM90_TMA_LOADENS4_14ComposedLayoutINS4_7SwizzleILi3ELi4ELi3EEENS4_18smem_ptr_flag_bitsILi16EEENSR_INS5_IJNSA_ILi8EEESE_EEENS5_IJSE_SB_EEEEEEEvNS4_8identityESY_S18_vS19_EENS_8epilogue10collective18CollectiveEpilogueINS1B_23Sm100TmaWarpSpecializedILi4ELi2ELi16ELb1ELb0EEEJSG_NS5_IJNSR_ISE_SB_EENSR_INSA_ILi32EEESB_EEEEESH_SI_SH_SI_NS1B_6fusion15FusionCallbacksIS1F_NS1K_17LinearCombinationISH_fSH_fLNS_15FloatRoundStyleE2EEESG_S1J_JEEENS4_5SM1004TMEM4LOAD26SM100_TMEM_LOAD_16dp256b4xESY_NSZ_INS10_ILi2ELi4ELi3EEES13_NSR_INS5_IJS14_S1H_EEENS5_IJS1H_SB_EEEEEEENS4_17SM75_U32x4_LDSM_NENS4_14SM90_TMA_STOREES1Y_NS4_17SM90_U32x4_STSM_NENS4_39AutoVectorizingCopyWithAssumedAlignmentILi128EEEEEEvvEEEEvNT_6ParamsE,@function
        .size           _ZN7cutlass13device_kernelINS_4gemm6kernel13GemmUniversalIN4cute5tupleIJiiiiEEENS1_10collective13CollectiveMmaINS1_35MainloopSm100TmaUmmaWarpSpecializedILi3ELi2ELi4ENS5_IJNS4_1CILi1EEESB_SB_EEEEENS5_IJNSA_ILi64EEENSA_ILi128EEESE_EEENS_10bfloat16_tENS5_IJlSB_lEEESH_SI_NS4_8TiledMMAINS4_8MMA_AtomIJNS4_20SM100_MMA_F16BF16_SSISH_SH_fLi64ELi128ELNS4_4UMMA5MajorE0ELSN_0ELNSM_7ScaleInE0ELSO_0EEEEEENS4_6LayoutISC_NS5_IJNSA_ILi0EEESS_SS_EEEEENS5_IJNS4_10UnderscoreESV_SV_EEEEENS4_13SM90_TMA_LOADENS4_14ComposedLayoutINS4_7SwizzleILi3ELi4ELi3EEENS4_18smem_ptr_flag_bitsILi16EEENSR_INS5_IJNSA_ILi8EEESE_EEENS5_IJSE_SB_EEEEEEEvNS4_8identityESY_S18_vS19_EENS_8epilogue10collective18CollectiveEpilogueINS1B_23Sm100TmaWarpSpecializedILi4ELi2ELi16ELb1ELb0EEEJSG_NS5_IJNSR_ISE_SB_EENSR_INSA_ILi32EEESB_EEEEESH_SI_SH_SI_NS1B_6fusion15FusionCallbacksIS1F_NS1K_17LinearCombinationISH_fSH_fLNS_15FloatRoundStyleE2EEESG_S1J_JEEENS4_5SM1004TMEM4LOAD26SM100_TMEM_LOAD_16dp256b4xESY_NSZ_INS10_ILi2ELi4ELi3EEES13_NSR_INS5_IJS14_S1H_EEENS5_IJS1H_SB_EEEEEEENS4_17SM75_U32x4_LDSM_NENS4_14SM90_TMA_STOREES1Y_NS4_17SM90_U32x4_STSM_NENS4_39AutoVectorizingCopyWithAssumedAlignmentILi128EEEEEEvvEEEEvNT_6ParamsE,(.L_x_173 - _ZN7cutlass13device_kernelINS_4gemm6kernel13GemmUniversalIN4cute5tupleIJiiiiEEENS1_10collective13CollectiveMmaINS1_35MainloopSm100TmaUmmaWarpSpecializedILi3ELi2ELi4ENS5_IJNS4_1CILi1EEESB_SB_EEEEENS5_IJNSA_ILi64EEENSA_ILi128EEESE_EEENS_10bfloat16_tENS5_IJlSB_lEEESH_SI_NS4_8TiledMMAINS4_8MMA_AtomIJNS4_20SM100_MMA_F16BF16_SSISH_SH_fLi64ELi128ELNS4_4UMMA5MajorE0ELSN_0ELNSM_7ScaleInE0ELSO_0EEEEEENS4_6LayoutISC_NS5_IJNSA_ILi0EEESS_SS_EEEEENS5_IJNS4_10UnderscoreESV_SV_EEEEENS4_13SM90_TMA_LOADENS4_14ComposedLayoutINS4_7SwizzleILi3ELi4ELi3EEENS4_18smem_ptr_flag_bitsILi16EEENSR_INS5_IJNSA_ILi8EEESE_EEENS5_IJSE_SB_EEEEEEEvNS4_8identityESY_S18_vS19_EENS_8epilogue10collective18CollectiveEpilogueINS1B_23Sm100TmaWarpSpecializedILi4ELi2ELi16ELb1ELb0EEEJSG_NS5_IJNSR_ISE_SB_EENSR_INSA_ILi32EEESB_EEEEESH_SI_SH_SI_NS1B_6fusion15FusionCallbacksIS1F_NS1K_17LinearCombinationISH_fSH_fLNS_15FloatRoundStyleE2EEESG_S1J_JEEENS4_5SM1004TMEM4LOAD26SM100_TMEM_LOAD_16dp256b4xESY_NSZ_INS10_ILi2ELi4ELi3EEES13_NSR_INS5_IJS14_S1H_EEENS5_IJS1H_SB_EEEEEEENS4_17SM75_U32x4_LDSM_NENS4_14SM90_TMA_STOREES1Y_NS4_17SM90_U32x4_STSM_NENS4_39AutoVectorizingCopyWithAssumedAlignmentILi128EEEEEEvvEEEEvNT_6ParamsE)
        .other          _ZN7cutlass13device_kernelINS_4gemm6kernel13GemmUniversalIN4cute5tupleIJiiiiEEENS1_10collective13CollectiveMmaINS1_35MainloopSm100TmaUmmaWarpSpecializedILi3ELi2ELi4ENS5_IJNS4_1CILi1EEESB_SB_EEEEENS5_IJNSA_ILi64EEENSA_ILi128EEESE_EEENS_10bfloat16_tENS5_IJlSB_lEEESH_SI_NS4_8TiledMMAINS4_8MMA_AtomIJNS4_20SM100_MMA_F16BF16_SSISH_SH_fLi64ELi128ELNS4_4UMMA5MajorE0ELSN_0ELNSM_7ScaleInE0ELSO_0EEEEEENS4_6LayoutISC_NS5_IJNSA_ILi0EEESS_SS_EEEEENS5_IJNS4_10UnderscoreESV_SV_EEEEENS4_13SM90_TMA_LOADENS4_14ComposedLayoutINS4_7SwizzleILi3ELi4ELi3EEENS4_18smem_ptr_flag_bitsILi16EEENSR_INS5_IJNSA_ILi8EEESE_EEENS5_IJSE_SB_EEEEEEEvNS4_8identityESY_S18_vS19_EENS_8epilogue10collective18CollectiveEpilogueINS1B_23Sm100TmaWarpSpecializedILi4ELi2ELi16ELb1ELb0EEEJSG_NS5_IJNSR_ISE_SB_EENSR_INSA_ILi32EEESB_EEEEESH_SI_SH_SI_NS1B_6fusion15FusionCallbacksIS1F_NS1K_17LinearCombinationISH_fSH_fLNS_15FloatRoundStyleE2EEESG_S1J_JEEENS4_5SM1004TMEM4LOAD26SM100_TMEM_LOAD_16dp256b4xESY_NSZ_INS10_ILi2ELi4ELi3EEES13_NSR_INS5_IJS14_S1H_EEENS5_IJS1H_SB_EEEEEEENS4_17SM75_U32x4_LDSM_NENS4_14SM90_TMA_STOREES1Y_NS4_17SM90_U32x4_STSM_NENS4_39AutoVectorizingCopyWithAssumedAlignmentILi128EEEEEEvvEEEEvNT_6ParamsE,@"STO_CUDA_ENTRY STV_DEFAULT"
_ZN7cutlass13device_kernelINS_4gemm6kernel13GemmUniversalIN4cute5tupleIJiiiiEEENS1_10collective13CollectiveMmaINS1_35MainloopSm100TmaUmmaWarpSpecializedILi3ELi2ELi4ENS5_IJNS4_1CILi1EEESB_SB_EEEEENS5_IJNSA_ILi64EEENSA_ILi128EEESE_EEENS_10bfloat16_tENS5_IJlSB_lEEESH_SI_NS4_8TiledMMAINS4_8MMA_AtomIJNS4_20SM100_MMA_F16BF16_SSISH_SH_fLi64ELi128ELNS4_4UMMA5MajorE0ELSN_0ELNSM_7ScaleInE0ELSO_0EEEEEENS4_6LayoutISC_NS5_IJNSA_ILi0EEESS_SS_EEEEENS5_IJNS4_10UnderscoreESV_SV_EEEEENS4_13SM90_TMA_LOADENS4_14ComposedLayoutINS4_7SwizzleILi3ELi4ELi3EEENS4_18smem_ptr_flag_bitsILi16EEENSR_INS5_IJNSA_ILi8EEESE_EEENS5_IJSE_SB_EEEEEEEvNS4_8identityESY_S18_vS19_EENS_8epilogue10collective18CollectiveEpilogueINS1B_23Sm100TmaWarpSpecializedILi4ELi2ELi16ELb1ELb0EEEJSG_NS5_IJNSR_ISE_SB_EENSR_INSA_ILi32EEESB_EEEEESH_SI_SH_SI_NS1B_6fusion15FusionCallbacksIS1F_NS1K_17LinearCombinationISH_fSH_fLNS_15FloatRoundStyleE2EEESG_S1J_JEEENS4_5SM1004TMEM4LOAD26SM100_TMEM_LOAD_16dp256b4xESY_NSZ_INS10_ILi2ELi4ELi3EEES13_NSR_INS5_IJS14_S1H_EEENS5_IJS1H_SB_EEEEEEENS4_17SM75_U32x4_LDSM_NENS4_14SM90_TMA_STOREES1Y_NS4_17SM90_U32x4_STSM_NENS4_39AutoVectorizingCopyWithAssumedAlignmentILi128EEEEEEvvEEEEvNT_6ParamsE:
[----:B------:R-:W1:Y:S01]  /*0000*/  LDC R1, c[0x0][0x37c] ;  /* 0x0000df00ff017b82 */ /* 0x000e620000000800 */
[----:B------:R-:W2:Y:S01]  /*0010*/  S2R R72, SR_TID.X ;  /* 0x0000000000487919 */ /* 0x000ea20000002100 */
[----:B------:R-:W3:Y:S01]  /*0020*/  LDCU.64 UR4, c[0x0][0x890] ;  /* 0x00011200ff0477ac */ /* 0x000ee20008000a00 */
[----:B------:R-:W-:Y:S02]  /*0030*/  PRMT R59, RZ, 0x7610, R59 ;  /* 0x00007610ff3b7816 */ /* 0x000fe4000000003b */
[----:B------:R-:W-:Y:S01]  /*0040*/  ELECT P5, URZ, PT ;  /* 0x0000000000ff782f */ /* 0x000fe200038a0000 */
[----:B------:R-:W4:Y:S01]  /*0050*/  LDCU.64 UR46, c[0x0][0x358] ;  /* 0x00006b00ff2e77ac */ /* 0x000f220008000a00 */
[----:B---3--:R-:W-:-:S04]  /*0060*/  UISETP.NE.U32.AND UP0, UPT, UR4, URZ, UPT ;  /* 0x000000ff0400728c */ /* 0x008fc8000bf05070 */
[----:B------:R-:W-:Y:S01]  /*0070*/  UISETP.NE.AND.EX UP0, UPT, UR5, URZ, UPT, UP0 ;  /* 0x000000ff0500728c */ /* 0x000fe2000bf05300 */
[----:B--2---:R-:W-:-:S05]  /*0080*/  SHF.R.U32.HI R65, RZ, 0x5, R72 ;  /* 0x00000005ff417819 */ /* 0x004fca0000011648 */
[----:B------:R-:W2:Y:S02]  /*0090*/  SHFL.IDX PT, R0, R65, RZ, 0x1f ;  /* 0x00001fff41007589 */ /* 0x000ea400000e0000 */
[----:B--2---:R-:W-:Y:S01]  /*00a0*/  R2UR UR8, R0 ;  /* 0x00000000000872ca */ /* 0x004fe200000e0000 */
[----:B-1--4-:R-:W-:-:S14]  /*00b0*/  BRA.U UP0, `(.L_x_0) ;  /* 0x00000001002c7547 */ /* 0x012fdc000b800000 */
[----:B------:R-:W1:Y:S02]  /*00c0*/  LDCU.64 UR6, c[0x0][0x888] ;  /* 0x00011100ff0677ac */ /* 0x000e640008000a00 */
[----:B-1----:R-:W-:-:S04]  /*00d0*/  UISETP.NE.U32.AND UP0, UPT, UR6, URZ, UPT ;  /* 0x000000ff0600728c */ /* 0x002fc8000bf05070 */
[----:B------:R-:W-:-:S09]  /*00e0*/  UISETP.NE.AND.EX UP0, UPT, UR7, URZ, UPT, UP0 ;  /* 0x000000ff0700728c */ /* 0x000fd2000bf05300 */
[----:B------:R-:W-:Y:S05]  /*00f0*/  BRA.U !UP0, `(.L_x_1) ;  /* 0x0000000108107547 */ /* 0x000fea000b800000 */
[----:B------:R-:W1:Y:S02]  /*0100*/  LDC.64 R2, c[0x0][0x888] ;  /* 0x00022200ff027b82 */ /* 0x000e640000000a00 */
[----:B-1----:R1:W5:Y:S01]  /*0110*/  LDG.E R35, desc[UR46][R2.64] ;  /* 0x0000002e02237981 */ /* 0x002362000c1e1900 */
[----:B------:R-:W-:Y:S01]  /*0120*/  HFMA2 R59, -RZ, RZ, 0, 5.9604644775390625e-08 ;  /* 0x00000001ff3b7431 */ /* 0x000fe200000001ff */
[----:B------:R-:W-:Y:S05]  /*0130*/  BRA `(.L_x_0) ;  /* 0x00000000000c7947 */ /* 0x000fea0003800000 */
.L_x_1:
[----:B------:R-:W1:Y:S01]  /*0140*/  LDCU UR6, c[0x0][0x880] ;  /* 0x00011000ff0677ac */ /* 0x000e620008000800 */
[----:B------:R-:W-:Y:S01]  /*0150*/  HFMA2 R59, -RZ, RZ, 0, 5.9604644775390625e-08 ;  /* 0x00000001ff3b7431 */ /* 0x000fe200000001ff */
[----:B-1----:R-:W-:-:S07]  /*0160*/  MOV R35, UR6 ;  /* 0x0000000600237c02 */ /* 0x002fce0008000f00 */
.L_x_0:
[----:B------:R-:W2:Y:S02]  /*0170*/  LDCU.64 UR6, c[0x0][0x8b0] ;  /* 0x00011600ff0677ac */ /* 0x000ea40008000a00 */
[----:B--2---:R-:W-:-:S04]  /*0180*/  UISETP.NE.U32.AND UP0, UPT, UR6, URZ, UPT ;  /* 0x000000ff0600728c */ /* 0x004fc8000bf05070 */
[----:B------:R-:W-:-:S09]  /*0190*/  UISETP.NE.AND.EX UP0, UPT, UR7, URZ, UPT, UP0 ;  /* 0x000000ff0700728c */ /* 0x000fd2000bf05300 */
[----:B------:R-:W-:Y:S05]  /*01a0*/  BRA.U UP0, `(.L_x_2) ;  /* 0x0000000100247547 */ /* 0x000fea000b800000 */
[----:B------:R-:W2:Y:S02]  /*01b0*/  LDCU.64 UR6, c[0x0][0x8a8] ;  /* 0x00011500ff0677ac */ /* 0x000ea40008000a00 */
[----:B--2---:R-:W-:-:S04]  /*01c0*/  UISETP.NE.U32.AND UP0, UPT, UR6, URZ, UPT ;  /* 0x000000ff0600728c */ /* 0x004fc8000bf05070 */
[----:B------:R-:W-:-:S09]  /*01d0*/  UISETP.NE.AND.EX UP0, UPT, UR7, URZ, UPT, UP0 ;  /* 0x000000ff0700728c */ /* 0x000fd2000bf05300 */
[----:B------:R-:W-:Y:S05]  /*01e0*/  BRA.U !UP0, `(.L_x_3) ;  /* 0x00000001080c7547 */ /* 0x000fea000b800000 */
[----:B-1----:R-:W1:Y:S02]  /*01f0*/  LDC.64 R2, c[0x0][0x8a8] ;  /* 0x00022a00ff027b82 */ /* 0x002e640000000a00 */
[----:B-1----:R2:W5:Y:S01]  /*0200*/  LDG.E R33, desc[UR46][R2.64] ;  /* 0x0000002e02217981 */ /* 0x002562000c1e1900 */
[----:B------:R-:W-:Y:S05]  /*0210*/  BRA `(.L_x_2) ;  /* 0x0000000000087947 */ /* 0x000fea0003800000 */
.L_x_3:
[----:B------:R-:W2:Y:S02]  /*0220*/  LDCU UR6, c[0x0][0x8a0] ;  /* 0x00011400ff0677ac */ /* 0x000ea40008000800 */
[----:B--2---:R-:W-:Y:S02]  /*0230*/  MOV R33, UR6 ;  /* 0x0000000600217c02 */ /* 0x004fe40008000f00 */
.L_x_2:
[----:B------:R-:W-:Y:S01]  /*0240*/  IMAD.U32 R0, RZ, RZ, UR8 ;  /* 0x00000008ff007e24 */ /* 0x000fe2000f8e00ff */
[----:B------:R-:W-:Y:S04]  /*0250*/  BSSY.RECONVERGENT B0, `(.L_x_4) ;  /* 0x000000c000007945 */ /* 0x000fe80003800200 */
[C---:B------:R-:W-:Y:S02]  /*0260*/  ISETP.NE.OR P1, PT, R0.reuse, 0x1, !P5 ;  /* 0x000000010000780c */ /* 0x040fe40006f25670 */
[----:B------:R-:W-:-:S11]  /*0270*/  ISETP.NE.OR P0, PT, R0, 0x3, !P5 ;  /* 0x000000030000780c */ /* 0x000fd60006f05670 */
[----:B------:R-:W-:Y:S05]  /*0280*/  @P1 BRA `(.L_x_5) ;  /* 0x0000000000201947 */ /* 0x000fea0003800000 */
[----:B------:R-:W3:Y:S02]  /*0290*/  LDCU.64 UR6, c[0x0][0x348] ;  /* 0x00006900ff0677ac */ /* 0x000ee40008000a00 */
[----:B---3--:R-:W-:Y:S02]  /*02a0*/  UIADD3 UR10, UP1, UPT, UR6, 0x80, URZ ;  /* 0x00000080060a7890 */ /* 0x008fe4000ff3e0ff */
[----:B------:R-:W-:Y:S02]  /*02b0*/  UIADD3 UR6, UP0, UPT, UR6, 0x180, URZ ;  /* 0x0000018006067890 */ /* 0x000fe4000ff1e0ff */
[----:B------:R-:W-:Y:S02]  /*02c0*/  UIADD3.X UR11, UPT, UPT, URZ, UR7, URZ, UP1, !UPT ;  /* 0x00000007ff0b7290 */ /* 0x000fe40008ffe4ff */
[----:B------:R-:W-:-:S07]  /*02d0*/  UIADD3.X UR7, UPT, UPT, URZ, UR7, URZ, UP0, !UPT ;  /* 0x00000007ff077290 */ /* 0x000fce00087fe4ff */
[----:B------:R3:W-:Y:S02]  /*02e0*/  UTMACCTL.PF [UR10] ;  /* 0x000000000a0079b9 */ /* 0x0007e40008040000 */
[----:B------:R3:W-:Y:S02]  /*02f0*/  UTMACCTL.PF [UR6] ;  /* 0x00000000060079b9 */ /* 0x0007e40008040000 */
[----:B---3--:R-:W-:Y:S01]  /*0300*/  NOP ;  /* 0x0000000000007918 */ /* 0x008fe20000000000 */
.L_x_5:
[----:B------:R-:W-:Y:S05]  /*0310*/  BSYNC.RECONVERGENT B0 ;  /* 0x0000000000007941 */ /* 0x000fea0003800200 */
.L_x_4:
[----:B------:R-:W-:Y:S04]  /*0320*/  BSSY.RECONVERGENT B0, `(.L_x_6) ;  /* 0x000000a000007945 */ /* 0x000fe80003800200 */
        /* <DEDUP_REMOVED lines=9> */
.L_x_7:
[----:B------:R-:W-:Y:S05]  /*03c0*/  BSYNC.RECONVERGENT B0 ;  /* 0x0000000000007941 */ /* 0x000fea0003800200 */
.L_x_6:
[----:B------:R-:W3:Y:S01]  /*03d0*/  LDCU.64 UR6, c[0x0][0x888] ;  /* 0x00011100ff0677ac */ /* 0x000ee20008000a00 */
[----:B------:R-:W-:Y:S02]  /*03e0*/  UISETP.EQ.U32.AND UP1, UPT, UR4, URZ, UPT ;  /* 0x000000ff0400728c */ /* 0x000fe4000bf22070 */
[----:B------:R-:W-:Y:S02]  /*03f0*/  UPLOP3.LUT UP2, UPT, UPT, UPT, UPT, 0x80, 0x8 ;  /* 0x000000000008789c */ /* 0x000fe40003f4f070 */
[----:B---3--:R-:W-:-:S04]  /*0400*/  UISETP.NE.U32.AND UP0, UPT, UR6, URZ, UPT ;  /* 0x000000ff0600728c */ /* 0x008fc8000bf05070 */
[----:B------:R-:W-:-:S04]  /*0410*/  UISETP.NE.AND.EX UP0, UPT, UR7, URZ, UPT, UP0 ;  /* 0x000000ff0700728c */ /* 0x000fc8000bf05300 */
[----:B------:R-:W-:-:S04]  /*0420*/  UISETP.EQ.OR.EX UP3, UPT, UR5, URZ, !UP0, UP1 ;  /* 0x000000ff0500728c */ /* 0x000fc8000c762710 */
[----:B------:R-:W-:-:S05]  /*0430*/  UP2UR UR50, UPR, URZ, 0x8 ;  /* 0x00000008ff327883 */ /* 0x000fca0008000000 */
[----:B------:R-:W-:Y:S07]  /*0440*/  BRA.U !UP3, `(.L_x_8) ;  /* 0x000000010b207547 */ /* 0x000fee000b800000 */
[----:B------:R-:W-:Y:S01]  /*0450*/  UISETP.NE.U32.AND UP2, UPT, UR4, URZ, UPT ;  /* 0x000000ff0400728c */ /* 0x000fe2000bf45070 */
[----:B-----5:R-:W-:Y:S01]  /*0460*/  FSETP.NEU.AND P0, PT, R35, RZ, PT ;  /* 0x000000ff2300720b */ /* 0x020fe20003f0d000 */
[----:B------:R-:W-:Y:S02]  /*0470*/  USEL UR4, URZ, 0xffffffff, UP0 ;  /* 0xffffffffff047887 */ /* 0x000fe40008000000 */
[----:B------:R-:W-:-:S10]  /*0480*/  UISETP.NE.AND.EX UP2, UPT, UR5, URZ, UPT, UP2 ;  /* 0x000000ff0500728c */ /* 0x000fd4000bf45320 */
[----:B------:R-:W-:Y:S01]  /*0490*/  VOTEU.ANY UP1, P0 ;  /* 0x0000000000ff7886 */ /* 0x000fe20000020100 */
[----:B------:R-:W-:-:S04]  /*04a0*/  @!UP2 USEL UR4, URZ, 0xffffffff, UP1 ;  /* 0xffffffffff04a887 */ /* 0x000fc80008800000 */
[----:B------:R-:W-:-:S04]  /*04b0*/  ULOP3.LUT UR4, UR4, 0x1, URZ, 0xc0, !UPT ;  /* 0x0000000104047892 */ /* 0x000fc8000f8ec0ff */
[----:B------:R-:W-:-:S11]  /*04c0*/  UISETP.NE.U32.AND UP2, UPT, UR4, 0x1, UPT ;  /* 0x000000010400788c */ /* 0x000fd6000bf45070 */
.L_x_8:
[----:B-12---:R-:W1:Y:S01]  /*04d0*/  SHFL.IDX PT, R2, R65, RZ, 0x1f ;  /* 0x00001fff41027589 */ /* 0x006e6200000e0000 */
[----:B------:R-:W-:-:S04]  /*04e0*/  UISETP.NE.AND UP1, UPT, UR8, 0x2, UPT ;  /* 0x000000020800788c */ /* 0x000fc8000bf25270 */
[----:B------:R-:W-:Y:S01]  /*04f0*/  USEL UR6, URZ, 0x1, UP1 ;  /* 0x00000001ff067887 */ /* 0x000fe20008800000 */
[----:B-1----:R-:W-:-:S13]  /*0500*/  ISETP.NE.AND P0, PT, R2, RZ, PT ;  /* 0x000000ff0200720c */ /* 0x002fda0003f05270 */
[----:B------:R-:W-:Y:S05]  /*0510*/  @P0 BRA `(.L_x_9) ;  /* 0x0000000000400947 */ /* 0x000fea0003800000 */
[----:B------:R-:W1:Y:S01]  /*0520*/  S2UR UR5, SR_CgaCtaId ;  /* 0x00000000000579c3 */ /* 0x000e620000008800 */
[----:B------:R-:W-:Y:S01]  /*0530*/  UMOV UR7, 0x400 ;  /* 0x0000040000077882 */ /* 0x000fe20000000000 */
[----:B------:R-:W-:Y:S01]  /*0540*/  UMOV UR4, 0x1 ;  /* 0x0000000100047882 */ /* 0x000fe20000000000 */
[----:B------:R-:W-:Y:S01]  /*0550*/  ELECT P0, URZ, PT ;  /* 0x0000000000ff782f */ /* 0x000fe20003800000 */
[----:B------:R-:W-:-:S04]  /*0560*/  UIADD3 UR10, UPT, UPT, -UR4, 0x100000, URZ ;  /* 0x00100000040a7890 */ /* 0x000fc8000fffe1ff */
[----:B------:R-:W-:Y:S02]  /*0570*/  USHF.L.U32 UR11, UR10, 0xb, URZ ;  /* 0x0000000b0a0b7899 */ /* 0x000fe400080006ff */
[----:B------:R-:W-:Y:S02]  /*0580*/  USHF.L.U32 UR10, UR10, 0x1, URZ ;  /* 0x000000010a0a7899 */ /* 0x000fe400080006ff */
[----:B-1----:R-:W-:Y:S01]  /*0590*/  ULEA UR5, UR5, UR7, 0x18 ;  /* 0x0000000705057291 */ /* 0x002fe2000f8ec0ff */
[----:B------:R-:W1:Y:S11]  /*05a0*/  FENCE.VIEW.ASYNC.S ;  /* 0x00000000000073c6 */ /* 0x000e760000000000 */
[----:B-1----:R1:W2:Y:S01]  /*05b0*/  SYNCS.EXCH.64 URZ, [UR5], UR10 ;  /* 0x0000000a05ff75b2 */ /* 0x0022a20008000100 */
[----:B------:R1:W3:Y:S01]  /*05c0*/  SYNCS.EXCH.64 URZ, [UR5+0x18], UR10 ;  /* 0x0000180a05ff75b2 */ /* 0x0002e20008000100 */
[----:B------:R1:W4:Y:S01]  /*05d0*/  SYNCS.EXCH.64 URZ, [UR5+0x8], UR10 ;  /* 0x0000080a05ff75b2 */ /* 0x0003220008000100 */
[----:B------:R1:W1:Y:S01]  /*05e0*/  SYNCS.EXCH.64 URZ, [UR5+0x20], UR10 ;  /* 0x0000200a05ff75b2 */ /* 0x0002620008000100 */
[----:B------:R1:W1:Y:S01]  /*05f0*/  SYNCS.EXCH.64 URZ, [UR5+0x10], UR10 ;  /* 0x0000100a05ff75b2 */ /* 0x0002620008000100 */
[----:B------:R1:W1:Y:S01]  /*0600*/  SYNCS.EXCH.64 URZ, [UR5+0x28], UR10 ;  /* 0x0000280a05ff75b2 */ /* 0x0002620008000100 */
[----:B------:R-:W-:Y:S01]  /*0610*/  NOP ;  /* 0x0000000000007918 */ /* 0x000fe20000000000 */
.L_x_9:
[----:B------:R-:W2:Y:S01]  /*0620*/  SHFL.IDX PT, R2, R65, RZ, 0x1f ;  /* 0x00001fff41027589 */ /* 0x000ea200000e0000 */
[----:B------:R-:W-:Y:S01]  /*0630*/  NOP ;  /* 0x0000000000007918 */ /* 0x000fe20000000000 */
[----:B--2---:R-:W-:-:S13]  /*0640*/  ISETP.NE.AND P0, PT, R2, 0x1, PT ;  /* 0x000000010200780c */ /* 0x004fda0003f05270 */
[----:B------:R-:W-:Y:S05]  /*0650*/  @P0 BRA `(.L_x_10) ;  /* 0x0000000000580947 */ /* 0x000fea0003800000 */
[----:B------:R-:W2:Y:S01]  /*0660*/  S2UR UR7, SR_CgaCtaId ;  /* 0x00000000000779c3 */ /* 0x000ea20000008800 */
[----:B------:R-:W-:Y:S01]  /*0670*/  UMOV UR9, 0x400 ;  /* 0x0000040000097882 */ /* 0x000fe20000000000 */
[----:B-1----:R-:W-:Y:S01]  /*0680*/  UMOV UR5, 0x20 ;  /* 0x0000002000057882 */ /* 0x002fe20000000000 */
[----:B------:R-:W-:Y:S01]  /*0690*/  UMOV UR4, 0x80 ;  /* 0x0000008000047882 */ /* 0x000fe20000000000 */
[----:B------:R-:W-:-:S04]  /*06a0*/  UIADD3 UR10, UPT, UPT, -UR5, 0x100000, URZ ;  /* 0x00100000050a7890 */ /* 0x000fc8000fffe1ff */
[----:B------:R-:W-:Y:S02]  /*06b0*/  USHF.L.U32 UR11, UR10, 0xb, URZ ;  /* 0x0000000b0a0b7899 */ /* 0x000fe400080006ff */
[----:B------:R-:W-:Y:S02]  /*06c0*/  USHF.L.U32 UR10, UR10, 0x1, URZ ;  /* 0x000000010a0a7899 */ /* 0x000fe400080006ff */
[----:B------:R-:W-:-:S04]  /*06d0*/  UIADD3 UR4, UPT, UPT, -UR4, 0x100000, URZ ;  /* 0x0010000004047890 */ /* 0x000fc8000fffe1ff */
[----:B------:R-:W-:Y:S02]  /*06e0*/  USHF.L.U32 UR5, UR4, 0xb, URZ ;  /* 0x0000000b04057899 */ /* 0x000fe400080006ff */
[----:B------:R-:W-:Y:S01]  /*06f0*/  USHF.L.U32 UR4, UR4, 0x1, URZ ;  /* 0x0000000104047899 */ /* 0x000fe200080006ff */
[----:B------:R-:W-:Y:S01]  /*0700*/  ELECT P0, URZ, PT ;  /* 0x0000000000ff782f */ /* 0x000fe20003800000 */
[----:B--2---:R-:W-:Y:S01]  /*0710*/  ULEA UR7, UR7, UR9, 0x18 ;  /* 0x0000000907077291 */ /* 0x004fe2000f8ec0ff */
[----:B------:R-:W1:Y:S11]  /*0720*/  FENCE.VIEW.ASYNC.S ;  /* 0x00000000000073c6 */ /* 0x000e760000000000 */
[----:B-1----:R2:W1:Y:S01]  /*0730*/  SYNCS.EXCH.64 URZ, [UR7+0x30], UR10 ;  /* 0x0000300a07ff75b2 */ /* 0x0024620008000100 */
[----:B------:R2:W1:Y:S01]  /*0740*/  SYNCS.EXCH.64 URZ, [UR7+0x50], UR4 ;  /* 0x0000500407ff75b2 */ /* 0x0004620008000100 */
[----:B------:R2:W1:Y:S01]  /*0750*/  SYNCS.EXCH.64 URZ, [UR7+0x38], UR10 ;  /* 0x0000380a07ff75b2 */ /* 0x0004620008000100 */
[----:B------:R2:W1:Y:S01]  /*0760*/  SYNCS.EXCH.64 URZ, [UR7+0x58], UR4 ;  /* 0x0000580407ff75b2 */ /* 0x0004620008000100 */
[----:B------:R2:W1:Y:S01]  /*0770*/  SYNCS.EXCH.64 URZ, [UR7+0x40], UR10 ;  /* 0x0000400a07ff75b2 */ /* 0x0004620008000100 */
[----:B------:R2:W1:Y:S01]  /*0780*/  SYNCS.EXCH.64 URZ, [UR7+0x60], UR4 ;  /* 0x0000600407ff75b2 */ /* 0x0004620008000100 */
[----:B------:R2:W1:Y:S01]  /*0790*/  SYNCS.EXCH.64 URZ, [UR7+0x48], UR10 ;  /* 0x0000480a07ff75b2 */ /* 0x0004620008000100 */
[----:B------:R2:W1:Y:S02]  /*07a0*/  SYNCS.EXCH.64 URZ, [UR7+0x68], UR4 ;  /* 0x0000680407ff75b2 */ /* 0x0004640008000100 */
[----:B--2---:R-:W-:Y:S01]  /*07b0*/  NOP ;  /* 0x0000000000007918 */ /* 0x004fe20000000000 */
.L_x_10:
[----:B------:R-:W2:Y:S01]  /*07c0*/  SHFL.IDX PT, R2, R65, RZ, 0x1f ;  /* 0x00001fff41027589 */ /* 0x000ea200000e0000 */
[----:B------:R-:W-:Y:S01]  /*07d0*/  NOP ;  /* 0x0000000000007918 */ /* 0x000fe20000000000 */
[----:B--2---:R-:W-:-:S13]  /*07e0*/  ISETP.NE.AND P0, PT, R2, 0x3, PT ;  /* 0x000000030200780c */ /* 0x004fda0003f05270 */
[----:B------:R-:W-:Y:S05]  /*07f0*/  @P0 BRA `(.L_x_11) ;  /* 0x0000000000300947 */ /* 0x000fea0003800000 */
[----:B-1----:R-:W1:Y:S01]  /*0800*/  S2UR UR5, SR_CgaCtaId ;  /* 0x00000000000579c3 */ /* 0x002e620000008800 */
        /* <DEDUP_REMOVED lines=8> */
[----:B-1----:R2:W1:Y:S01]  /*0890*/  SYNCS.EXCH.64 URZ, [UR5+0x70], UR10 ;  /* 0x0000700a05ff75b2 */ /* 0x0024620008000100 */
[----:B------:R2:W1:Y:S02]  /*08a0*/  SYNCS.EXCH.64 URZ, [UR5+0x78], UR10 ;  /* 0x0000780a05ff75b2 */ /* 0x0004640008000100 */
[----:B--2---:R-:W-:Y:S01]  /*08b0*/  NOP ;  /* 0x0000000000007918 */ /* 0x004fe20000000000 */
.L_x_11:
[----:B------:R-:W2:Y:S01]  /*08c0*/  SHFL.IDX PT, R2, R65, RZ, 0x1f ;  /* 0x00001fff41027589 */ /* 0x000ea200000e0000 */
[----:B------:R-:W-:Y:S01]  /*08d0*/  NOP ;  /* 0x0000000000007918 */ /* 0x000fe20000000000 */
[----:B--2---:R-:W-:-:S13]  /*08e0*/  ISETP.NE.AND P0, PT, R2, 0x4, PT ;  /* 0x000000040200780c */ /* 0x004fda0003f05270 */
[----:B------:R-:W-:Y:S05]  /*08f0*/  @P0 BRA `(.L_x_12) ;  /* 0x00000000004c0947 */ /* 0x000fea0003800000 */
[----:B-1----:R-:W1:Y:S01]  /*0900*/  S2UR UR5, SR_CgaCtaId ;  /* 0x00000000000579c3 */ /* 0x002e620000008800 */
[----:B------:R-:W-:Y:S01]  /*0910*/  UMOV UR9, 0x100 ;  /* 0x0000010000097882 */ /* 0x000fe20000000000 */
[----:B------:R-:W-:Y:S01]  /*0920*/  UMOV UR7, 0x400 ;  /* 0x0000040000077882 */ /* 0x000fe20000000000 */
[----:B------:R-:W-:Y:S01]  /*0930*/  USEL UR9, UR9, 0xe0, UP2 ;  /* 0x000000e009097887 */ /* 0x000fe20009000000 */
[----:B------:R-:W-:Y:S01]  /*0940*/  UMOV UR4, 0x1 ;  /* 0x0000000100047882 */ /* 0x000fe20000000000 */
[----:B------:R-:W-:Y:S01]  /*0950*/  ELECT P0, URZ, PT ;  /* 0x0000000000ff782f */ /* 0x000fe20003800000 */
[----:B------:R-:W-:-:S04]  /*0960*/  UIADD3 UR10, UPT, UPT, -UR4, 0x100000, URZ ;  /* 0x00100000040a7890 */ /* 0x000fc8000fffe1ff */
[----:B------:R-:W-:Y:S02]  /*0970*/  USHF.L.U32 UR11, UR10, 0xb, URZ ;  /* 0x0000000b0a0b7899 */ /* 0x000fe400080006ff */
[----:B------:R-:W-:Y:S02]  /*0980*/  USHF.L.U32 UR10, UR10, 0x1, URZ ;  /* 0x000000010a0a7899 */ /* 0x000fe400080006ff */
[----:B------:R-:W-:-:S04]  /*0990*/  UIADD3 UR12, UPT, UPT, -UR9, 0x100000, URZ ;  /* 0x00100000090c7890 */ /* 0x000fc8000fffe1ff */
[----:B------:R-:W-:Y:S02]  /*09a0*/  USHF.L.U32 UR13, UR12, 0xb, URZ ;  /* 0x0000000b0c0d7899 */ /* 0x000fe400080006ff */
[----:B------:R-:W-:Y:S02]  /*09b0*/  USHF.L.U32 UR12, UR12, 0x1, URZ ;  /* 0x000000010c0c7899 */ /* 0x000fe400080006ff */
[----:B-1----:R-:W-:Y:S01]  /*09c0*/  ULEA UR5, UR5, UR7, 0x18 ;  /* 0x0000000705057291 */ /* 0x002fe2000f8ec0ff */
[----:B------:R-:W1:Y:S11]  /*09d0*/  FENCE.VIEW.ASYNC.S ;  /* 0x00000000000073c6 */ /* 0x000e760000000000 */
[----:B-1----:R2:W1:Y:S01]  /*09e0*/  SYNCS.EXCH.64 URZ, [UR5+0x80], UR10 ;  /* 0x0000800a05ff75b2 */ /* 0x0024620008000100 */
[----:B------:R2:W1:Y:S01]  /*09f0*/  SYNCS.EXCH.64 URZ, [UR5+0x90], UR12 ;  /* 0x0000900c05ff75b2 */ /* 0x0004620008000100 */
[----:B------:R2:W1:Y:S01]  /*0a00*/  SYNCS.EXCH.64 URZ, [UR5+0x88], UR10 ;  /* 0x0000880a05ff75b2 */ /* 0x0004620008000100 */
[----:B------:R2:W1:Y:S02]  /*0a10*/  SYNCS.EXCH.64 URZ, [UR5+0x98], UR12 ;  /* 0x0000980c05ff75b2 */ /* 0x0004640008000100 */
[----:B--2---:R-:W-:Y:S01]  /*0a20*/  NOP ;  /* 0x0000000000007918 */ /* 0x004fe20000000000 */
.L_x_12:
        /* <DEDUP_REMOVED lines=26> */
.L_x_13:
        /* <DEDUP_REMOVED lines=18> */
.L_x_14:
[----:B-1----:R-:W1:Y:S01]  /*0cf0*/  S2UR UR5, SR_CTAID.X ;  /* 0x00000000000579c3 */ /* 0x002e620000002500 */
[----:B------:R-:W-:-:S05]  /*0d00*/  CS2R.32 R60, SR_CgaSize ;  /* 0x00000000003c7805 */ /* 0x000fca0000008a00 */
[----:B------:R-:W-:-:S05]  /*0d10*/  IMAD R60, R60, -0xa0, RZ ;  /* 0xffffff603c3c7824 */ /* 0x000fca00078e02ff */
[----:B------:R-:W-:-:S14]  /*0d20*/  R2UR UR9, R60 ;  /* 0x000000003c0972ca */ /* 0x000fdc00000e0000 */
[----:B------:R-:W2:Y:S01]  /*0d30*/  LDCU UR9, c[0x0][UR9+0x2b0] ;  /* 0x00005600090977ac */ /* 0x000ea20008000800 */
[----:B------:R-:W-:Y:S01]  /*0d40*/  NOP ;  /* 0x0000000000007918 */ /* 0x000fe20000000000 */
[----:B------:R-:W-:-:S05]  /*0d50*/  CS2R.32 R60, SR_CgaSize ;  /* 0x00000000003c7805 */ /* 0x000fca0000008a00 */
[----:B------:R-:W-:-:S05]  /*0d60*/  IMAD R60, R60, -0xa0, RZ ;  /* 0xffffff603c3c7824 */ /* 0x000fca00078e02ff */
[----:B------:R-:W-:-:S14]  /*0d70*/  R2UR UR7, R60 ;  /* 0x000000003c0772ca */ /* 0x000fdc00000e0000 */
[----:B------:R-:W3:Y:S01]  /*0d80*/  LDCU UR7, c[0x0][UR7+0x2b4] ;  /* 0x00005680070777ac */ /* 0x000ee20008000800 */
[----:B------:R-:W4:Y:S08]  /*0d90*/  S2UR UR4, SR_CTAID.Y ;  /* 0x00000000000479c3 */ /* 0x000f300000002600 */
[----:B------:R-:W3:Y:S01]  /*0da0*/  LDC R9, c[0x0][0xb24] ;  /* 0x0002c900ff097b82 */ /* 0x000ee20000000800 */
[----:B-1----:R-:W-:-:S02]  /*0db0*/  I2FP.F32.U32 R4, UR5 ;  /* 0x0000000500047c45 */ /* 0x002fc40008201000 */
[----:B------:R-:W-:-:S05]  /*0dc0*/  CS2R.32 R5, SR_CgaSize ;  /* 0x0000000000057805 */ /* 0x000fca0000008a00 */
[----:B------:R-:W-:-:S06]  /*0dd0*/  IMAD R5, R5, -0xa0, RZ ;  /* 0xffffff6005057824 */ /* 0x000fcc00078e02ff */
[----:B------:R-:W1:Y:S01]  /*0de0*/  LDC R5, c[0x0][R5+0x2a0] ;  /* 0x0000a80005057b82 */ /* 0x000e620000000800 */
[----:B------:R-:W-:Y:S01]  /*0df0*/  MOV R21, UR5 ;  /* 0x0000000500157c02 */ /* 0x000fe20008000f00 */
[----:B--2---:R-:W-:Y:S01]  /*0e00*/  FMUL R4, R4, UR9 ;  /* 0x0000000904047c20 */ /* 0x004fe20008400000 */
[----:B----4-:R-:W-:Y:S02]  /*0e10*/  I2FP.F32.U32 R2, UR4 ;  /* 0x0000000400027c45 */ /* 0x010fe40008201000 */
[----:B------:R-:W-:-:S05]  /*0e20*/  CS2R.32 R3, SR_CgaSize ;  /* 0x0000000000037805 */ /* 0x000fca0000008a00 */
[----:B------:R-:W-:-:S06]  /*0e30*/  IMAD R3, R3, -0xa0, RZ ;  /* 0xffffff6003037824 */ /* 0x000fcc00078e02ff */
[----:B------:R-:W2:Y:S01]  /*0e40*/  LDC R3, c[0x0][R3+0x2a4] ;  /* 0x0000a90003037b82 */ /* 0x000ea20000000800 */
[----:B------:R-:W4:Y:S01]  /*0e50*/  F2I.U32.TRUNC.NTZ R60, R4 ;  /* 0x00000004003c7305 */ /* 0x000f22000020f000 */
[----:B------:R-:W-:Y:S01]  /*0e60*/  MOV R20, UR4 ;  /* 0x0000000400147c02 */ /* 0x000fe20008000f00 */
[----:B---3--:R-:W-:-:S05]  /*0e70*/  FMUL R2, R2, UR7 ;  /* 0x0000000702027c20 */ /* 0x008fca0008400000 */
[----:B------:R-:W-:Y:S01]  /*0e80*/  BAR.SYNC.DEFER_BLOCKING 0x0 ;  /* 0x0000000000007b1d */ /* 0x000fe20000010000 */
[----:B------:R-:W-:-:S05]  /*0e90*/  ISETP.GE.AND P0, PT, R9, 0x1, PT ;  /* 0x000000010900780c */ /* 0x000fca0003f06270 */
[----:B------:R-:W3:Y:S02]  /*0ea0*/  F2I.U32.TRUNC.NTZ R58, R2 ;  /* 0x00000002003a7305 */ /* 0x000ee4000020f000 */
[----:B------:R-:W2:Y:S01]  /*0eb0*/  S2UR UR36, SR_CTAID.Z ;  /* 0x00000000002479c3 */ /* 0x000ea20000002700 */
[----:B----4-:R-:W-:-:S05]  /*0ec0*/  IADD3 R60, PT, PT, -R60, RZ, RZ ;  /* 0x000000ff3c3c7210 */ /* 0x010fca0007ffe1ff */
[----:B-1----:R-:W-:Y:S01]  /*0ed0*/  IMAD R60, R5, R60, UR5 ;  /* 0x00000005053c7e24 */ /* 0x002fe2000f8e023c */
[----:B---3--:R-:W-:-:S05]  /*0ee0*/  IADD3 R58, PT, PT, -R58, RZ, RZ ;  /* 0x000000ff3a3a7210 */ /* 0x008fca0007ffe1ff */
[----:B--2---:R-:W-:Y:S01]  /*0ef0*/  IMAD R58, R3, R58, UR4 ;  /* 0x00000004033a7e24 */ /* 0x004fe2000f8e023a */
[----:B------:R-:W-:Y:S06]  /*0f00*/  @!P0 BRA `(.L_x_15) ;  /* 0x0000000000b88947 */ /* 0x000fec0003800000 */
[----:B------:R-:W1:Y:S01]  /*0f10*/  LDC.64 R4, c[0x0][0xb18] ;  /* 0x0002c600ff047b82 */ /* 0x000e620000000a00 */
[----:B------:R-:W-:-:S07]  /*0f20*/  ISETP.NE.AND P0, PT, R9, 0x1, PT ;  /* 0x000000010900780c */ /* 0x000fce0003f05270 */
[----:B------:R-:W2:Y:S08]  /*0f30*/  LDC R10, c[0x0][0xb0c] ;  /* 0x0002c300ff0a7b82 */ /* 0x000eb00000000800 */
[----:B------:R-:W3:Y:S08]  /*0f40*/  LDC R11, c[0x0][0x370] ;  /* 0x0000dc00ff0b7b82 */ /* 0x000ef00000000800 */
[----:B------:R-:W4:Y:S01]  /*0f50*/  LDC R12, c[0x0][0x374] ;  /* 0x0000dd00ff0c7b82 */ /* 0x000f220000000800 */
[----:B-1----:R-:W-:-:S07]  /*0f60*/  ISETP.NE.AND P1, PT, R4, 0x1, PT ;  /* 0x000000010400780c */ /* 0x002fce0003f25270 */
[----:B------:R-:W3:Y:S01]  /*0f70*/  LDC.64 R6, c[0x0][0xb10] ;  /* 0x0002c400ff067b82 */ /* 0x000ee20000000a00 */
[----:B--2---:R-:W-:-:S07]  /*0f80*/  ISETP.NE.AND P2, PT, R10, 0x1, PT ;  /* 0x000000010a00780c */ /* 0x004fce0003f45270 */
[----:B------:R-:W1:Y:S08]  /*0f90*/  LDC R8, c[0x0][0xb20] ;  /* 0x0002c800ff087b82 */ /* 0x000e700000000800 */
[----:B------:R-:W2:Y:S01]  /*0fa0*/  LDC.64 R2, c[0x0][0xb28] ;  /* 0x0002ca00ff027b82 */ /* 0x000ea20000000a00 */
[----:B----4-:R-:W-:-:S04]  /*0fb0*/  IMAD.HI.U32 R13, R12, R5, RZ ;  /* 0x000000050c0d7227 */ /* 0x010fc800078e00ff */
[----:B------:R-:W-:-:S04]  /*0fc0*/  IMAD.HI.U32 R5, R20, R5, RZ ;  /* 0x0000000514057227 */ /* 0x000fc800078e00ff */
[----:B---3--:R-:W-:-:S04]  /*0fd0*/  IMAD.HI.U32 R14, R11, R6, RZ ;  /* 0x000000060b0e7227 */ /* 0x008fc800078e00ff */
[C---:B------:R-:W-:Y:S01]  /*0fe0*/  IMAD.HI.U32 R16, R21.reuse, R6, RZ ;  /* 0x0000000615107227 */ /* 0x040fe200078e00ff */
[-C--:B------:R-:W-:Y:S02]  /*0ff0*/  @P2 SHF.R.U32.HI R11, RZ, R7.reuse, R14 ;  /* 0x00000007ff0b2219 */ /* 0x080fe4000001160e */
[-C--:B-1----:R-:W-:Y:S02]  /*1000*/  @P1 SHF.R.U32.HI R12, RZ, R8.reuse, R13 ;  /* 0x00000008ff0c1219 */ /* 0x082fe4000001160d */
[----:B------:R-:W-:Y:S02]  /*1010*/  SHF.R.U32.HI R5, RZ, R8, R5 ;  /* 0x00000008ff057219 */ /* 0x000fe40000011605 */
[----:B------:R-:W-:Y:S02]  /*1020*/  SHF.R.U32.HI R16, RZ, R7, R16 ;  /* 0x00000007ff107219 */ /* 0x000fe40000011610 */
[----:B------:R-:W-:Y:S01]  /*1030*/  SEL R5, R20, R5, !P1 ;  /* 0x0000000514057207 */ /* 0x000fe20004800000 */
[----:B--2---:R-:W-:Y:S01]  /*1040*/  IMAD.HI.U32 R14, R12, R2, RZ ;  /* 0x000000020c0e7227 */ /* 0x004fe200078e00ff */
[----:B------:R-:W-:-:S02]  /*1050*/  SEL R7, R21, R16, !P2 ;  /* 0x0000001015077207 */ /* 0x000fc40005000000 */
[----:B------:R-:W-:Y:S01]  /*1060*/  IADD3 R13, PT, PT, -R5, RZ, RZ ;  /* 0x000000ff050d7210 */ /* 0x000fe20007ffe1ff */
[----:B------:R-:W-:Y:S01]  /*1070*/  IMAD.HI.U32 R6, R11, R2, RZ ;  /* 0x000000020b067227 */ /* 0x000fe200078e00ff */
[----:B------:R-:W-:-:S03]  /*1080*/  @P0 SHF.R.U32.HI R12, RZ, R3, R14 ;  /* 0x00000003ff0c0219 */ /* 0x000fc6000001160e */
[----:B------:R-:W-:Y:S01]  /*1090*/  IMAD R13, R4, R13, R20 ;  /* 0x0000000d040d7224 */ /* 0x000fe200078e0214 */
[----:B------:R-:W-:Y:S01]  /*10a0*/  @P0 SHF.R.U32.HI R11, RZ, R3, R6 ;  /* 0x00000003ff0b0219 */ /* 0x000fe20000011606 */
[----:B------:R-:W-:-:S04]  /*10b0*/  IMAD R12, R12, R9, RZ ;  /* 0x000000090c0c7224 */ /* 0x000fc800078e02ff */
[----:B------:R-:W-:Y:S01]  /*10c0*/  IMAD R6, R11, R9, RZ ;  /* 0x000000090b067224 */ /* 0x000fe200078e02ff */
[----:B------:R-:W-:-:S04]  /*10d0*/  ISETP.GE.AND P1, PT, R5, R12, PT ;  /* 0x0000000c0500720c */ /* 0x000fc80003f26270 */
[----:B------:R-:W-:Y:S01]  /*10e0*/  ISETP.GE.OR P1, PT, R7, R6, P1 ;  /* 0x000000060700720c */ /* 0x000fe20000f26670 */
[----:B------:R-:W-:-:S05]  /*10f0*/  IMAD.HI.U32 R6, R5, R2, RZ ;  /* 0x0000000205067227 */ /* 0x000fca00078e00ff */
[----:B------:R-:W-:-:S04]  /*1100*/  SHF.R.U32.HI R6, RZ, R3, R6 ;  /* 0x00000003ff067219 */ /* 0x000fc80000011606 */
[----:B------:R-:W-:-:S03]  /*1110*/  SEL R6, R5, R6, !P0 ;  /* 0x0000000605067207 */ /* 0x000fc60004000000 */
[----:B------:R-:W-:Y:S01]  /*1120*/  @!P1 IMAD.HI.U32 R8, R7, R2, RZ ;  /* 0x0000000207089227 */ /* 0x000fe200078e00ff */
[----:B------:R-:W-:-:S04]  /*1130*/  IADD3 R2, PT, PT, -R6, RZ, RZ ;  /* 0x000000ff06027210 */ /* 0x000fc80007ffe1ff */
[----:B------:R-:W-:Y:S01]  /*1140*/  @!P1 SHF.R.U32.HI R8, RZ, R3, R8 ;  /* 0x00000003ff089219 */ /* 0x000fe20000011608 */
[----:B------:R-:W-:-:S03]  /*1150*/  IMAD R2, R9, R2, R5 ;  /* 0x0000000209027224 */ /* 0x000fc600078e0205 */
[----:B------:R-:W-:-:S05]  /*1160*/  @!P1 SEL R3, R7, R8, !P0 ;  /* 0x0000000807039207 */ /* 0x000fca0004000000 */
[--C-:B------:R-:W-:Y:S02]  /*1170*/  @!P1 IMAD.IADD R6, R6, 0x1, -R3.reuse ;  /* 0x0000000106069824 */ /* 0x100fe400078e0a03 */
[----:B------:R-:W-:Y:S01]  /*1180*/  @!P1 IMAD R3, R2, R11, R3 ;  /* 0x0000000b02039224 */ /* 0x000fe200078e0203 */
[----:B------:R-:W-:Y:S01]  /*1190*/  IADD3 R2, PT, PT, -R7, RZ, RZ ;  /* 0x000000ff07027210 */ /* 0x000fe20007ffe1ff */
[----:B------:R-:W-:Y:S02]  /*11a0*/  @!P1 IMAD R5, R6, R9, R7 ;  /* 0x0000000906059224 */ /* 0x000fe400078e0207 */
[----:B------:R-:W-:Y:S02]  /*11b0*/  @!P1 IMAD.MOV.U32 R7, RZ, RZ, R3 ;  /* 0x000000ffff079224 */ /* 0x000fe400078e0003 */
[----:B------:R-:W-:Y:S02]  /*11c0*/  IMAD R2, R10, R2, R21 ;  /* 0x000000020a027224 */ /* 0x000fe400078e0215 */
[----:B------:R-:W-:-:S02]  /*11d0*/  IMAD R20, R5, R4, R13 ;  /* 0x0000000405147224 */ /* 0x000fc400078e020d */
[----:B------:R-:W-:Y:S02]  /*11e0*/  IMAD R21, R7, R10, R2 ;  /* 0x0000000a07157224 */ /* 0x000fe400078e0202 */
.L_x_15:
[----:B------:R-:W1:Y:S01]  /*11f0*/  LDCU UR4, c[0x0][0xb30] ;  /* 0x00016600ff0477ac */ /* 0x000e620008000800 */
[----:B------:R-:W2:Y:S08]  /*1200*/  S2UR UR37, SR_CgaCtaId ;  /* 0x00000000002579c3 */ /* 0x000eb00000008800 */
[----:B------:R-:W3:Y:S01]  /*1210*/  LDC R26, c[0x0][0xb24] ;  /* 0x0002c900ff1a7b82 */ /* 0x000ee20000000800 */
[----:B-1----:R-:W-:-:S09]  /*1220*/  UISETP.NE.AND UP1, UPT, UR4, 0x1, UPT ;  /* 0x000000010400788c */ /* 0x002fd2000bf25270 */
[----:B--2---:R-:W-:Y:S05]  /*1230*/  BRA.U UP1, `(.L_x_16) ;  /* 0x0000000101407547 */ /* 0x004fea000b800000 */
[----:B------:R-:W1:Y:S08]  /*1240*/  LDC.64 R4, c[0x0][0xb10] ;  /* 0x0002c400ff047b82 */ /* 0x000e700000000a00 */
[----:B------:R-:W2:Y:S08]  /*1250*/  LDC.64 R2, c[0x0][0xb18] ;  /* 0x0002c600ff027b82 */ /* 0x000eb00000000a00 */
[----:B------:R-:W4:Y:S08]  /*1260*/  LDC R6, c[0x0][0xb20] ;  /* 0x0002c800ff067b82 */ /* 0x000f300000000800 */
[----:B------:R-:W3:Y:S01]  /*1270*/  LDC R8, c[0x0][0xb0c] ;  /* 0x0002c300ff087b82 */ /* 0x000ee20000000800 */
[----:B-1----:R-:W-:-:S05]  /*1280*/  IMAD.HI.U32 R4, R21, R4, RZ ;  /* 0x0000000415047227 */ /* 0x002fca00078e00ff */
[----:B------:R-:W-:Y:S01]  /*1290*/  SHF.R.U32.HI R4, RZ, R5, R4 ;  /* 0x00000005ff047219 */ /* 0x000fe20000011604 */
[----:B--2---:R-:W-:Y:S01]  /*12a0*/  IMAD.HI.U32 R3, R20, R3, RZ ;  /* 0x0000000314037227 */ /* 0x004fe200078e00ff */
[----:B------:R-:W-:-:S04]  /*12b0*/  ISETP.NE.AND P0, PT, R2, 0x1, PT ;  /* 0x000000010200780c */ /* 0x000fc80003f05270 */
[----:B----4-:R-:W-:-:S04]  /*12c0*/  SHF.R.U32.HI R3, RZ, R6, R3 ;  /* 0x00000006ff037219 */ /* 0x010fc80000011603 */
[----:B------:R-:W-:Y:S02]  /*12d0*/  SEL R3, R20, R3, !P0 ;  /* 0x0000000314037207 */ /* 0x000fe40004000000 */
[----:B---3--:R-:W-:-:S04]  /*12e0*/  ISETP.NE.AND P1, PT, R8, 0x1, PT ;  /* 0x000000010800780c */ /* 0x008fc80003f25270 */
[----:B------:R-:W-:-:S05]  /*12f0*/  SEL R4, R21, R4, !P1 ;  /* 0x0000000415047207 */ /* 0x000fca0004800000 */
[----:B------:R-:W-:Y:S02]  /*1300*/  IMAD.IADD R5, R3, 0x1, -R4 ;  /* 0x0000000103057824 */ /* 0x000fe400078e0a04 */
[----:B------:R-:W-:Y:S02]  /*1310*/  IMAD.IADD R3, R4, 0x1, -R3 ;  /* 0x0000000104037824 */ /* 0x000fe400078e0a03 */
[----:B------:R-:W-:Y:S02]  /*1320*/  IMAD R21, R5, R8, R21 ;  /* 0x0000000805157224 */ /* 0x000fe400078e0215 */
[----:B------:R-:W-:-:S07]  /*1330*/  IMAD R20, R3, R2, R20 ;  /* 0x0000000203147224 */ /* 0x000fce00078e0214 */
.L_x_16:
[----:B------:R-:W-:Y:S01]  /*1340*/  BAR.SYNC.DEFER_BLOCKING 0x0 ;  /* 0x0000000000007b1d */ /* 0x000fe20000010000 */
[----:B------:R-:W-:Y:S01]  /*1350*/  UISETP.NE.AND UP1, UPT, UR8, 0x2, UPT ;  /* 0x000000020800788c */ /* 0x000fe2000bf25270 */
[----:B------:R-:W-:Y:S02]  /*1360*/  ISETP.NE.OR P5, PT, R0, 0x2, !P5 ;  /* 0x000000020000780c */ /* 0x000fe40006fa5670 */
[----:B------:R-:W-:-:S06]  /*1370*/  LOP3.LUT R2, R72, 0x1f, RZ, 0xc0, !PT ;  /* 0x0000001f48027812 */ /* 0x000fcc00078ec0ff */
[----:B------:R-:W-:Y:S05]  /*1380*/  BRA.U UP1, `(.L_x_17) ;  /* 0x00000011013c7547 */ /* 0x000fea000b800000 */
[----:B------:R-:W1:Y:S01]  /*1390*/  LDCU UR13, c[0x0][0x38c] ;  /* 0x00007180ff0d77ac */ /* 0x000e620008000800 */
[----:B------:R-:W2:Y:S01]  /*13a0*/  LDC R9, c[0x0][0x370] ;  /* 0x0000dc00ff097b82 */ /* 0x000ea20000000800 */
[----:B------:R-:W-:Y:S01]  /*13b0*/  PLOP3.LUT P1, PT, PT, PT, UP2, 0x80, 0x8 ;  /* 0x000000000008781c */ /* 0x000fe20003f2f028 */
[----:B------:R-:W-:Y:S01]  /*13c0*/  HFMA2 R12, -RZ, RZ, 0, 0 ;  /* 0x00000000ff0c7431 */ /* 0x000fe200000001ff */
[----:B------:R-:W-:Y:S01]  /*13d0*/  ISETP.EQ.OR P4, PT, R2, RZ, P5 ;  /* 0x000000ff0200720c */ /* 0x000fe20002f82670 */
[----:B------:R-:W-:Y:S01]  /*13e0*/  IMAD.MOV.U32 R15, RZ, RZ, 0x1 ;  /* 0x00000001ff0f7424 */ /* 0x000fe200078e00ff */
[----:B------:R-:W-:Y:S01]  /*13f0*/  PLOP3.LUT P1, PT, P1, PT, PT, 0x8, 0x80 ;  /* 0x000000000080781c */ /* 0x000fe20000f2e170 */
[----:B------:R-:W-:Y:S01]  /*1400*/  IMAD.MOV.U32 R14, RZ, RZ, RZ ;  /* 0x000000ffff0e7224 */ /* 0x000fe200078e00ff */
[----:B------:R-:W-:Y:S01]  /*1410*/  MOV R8, 0x1 ;  /* 0x0000000100087802 */ /* 0x000fe20000000f00 */
[----:B------:R-:W4:Y:S01]  /*1420*/  LDC R0, c[0x0][0x374] ;  /* 0x0000dd00ff007b82 */ /* 0x000f220000000800 */
[----:B------:R-:W-:Y:S01]  /*1430*/  IMAD.MOV.U32 R10, RZ, RZ, RZ ;  /* 0x000000ffff0a7224 */ /* 0x000fe200078e00ff */
[----:B------:R-:W2:Y:S01]  /*1440*/  LDCU.64 UR22, c[0x0][0x348] ;  /* 0x00006900ff1677ac */ /* 0x000ea20008000a00 */
[----:B------:R-:W-:Y:S01]  /*1450*/  UMOV UR6, URZ ;  /* 0x000000ff00067c82 */ /* 0x000fe20008000000 */
[----:B-1----:R-:W-:-:S04]  /*1460*/  UIADD3 UR5, UPT, UPT, UR13, 0x3f, URZ ;  /* 0x0000003f0d057890 */ /* 0x002fc8000fffe0ff */
[----:B------:R-:W-:-:S04]  /*1470*/  USHF.R.S32.HI UR4, URZ, 0x1f, UR5 ;  /* 0x0000001fff047899 */ /* 0x000fc80008011405 */
[----:B------:R-:W-:-:S04]  /*1480*/  ULEA.HI UR4, UR4, UR5, URZ, 0x6 ;  /* 0x0000000504047291 */ /* 0x000fc8000f8f30ff */
[----:B------:R-:W-:Y:S02]  /*1490*/  USHF.R.S32.HI UR15, URZ, 0x6, UR4 ;  /* 0x00000006ff0f7899 */ /* 0x000fe40008011404 */
[----:B------:R-:W-:Y:S02]  /*14a0*/  UIADD3 UR4, UPT, UPT, UR13, -0x1, URZ ;  /* 0xffffffff0d047890 */ /* 0x000fe4000fffe0ff */
[----:B------:R-:W-:Y:S02]  /*14b0*/  UISETP.LT.U32.AND UP0, UPT, UR15, 0x3, UPT ;  /* 0x000000030f00788c */ /* 0x000fe4000bf01070 */
[----:B------:R-:W-:Y:S02]  /*14c0*/  UISETP.GE.U32.AND UP1, UPT, UR4, -0x7f, UPT ;  /* 0xffffff810400788c */ /* 0x000fe4000bf26070 */
[----:B------:R-:W-:Y:S02]  /*14d0*/  USEL UR14, UR15, 0x3, UP0 ;  /* 0x000000030f0e7887 */ /* 0x000fe40008000000 */
[----:B------:R-:W-:-:S02]  /*14e0*/  UIADD3 UR13, UPT, UPT, UR13, 0x7e, URZ ;  /* 0x0000007e0d0d7890 */ /* 0x000fc4000fffe0ff */
[----:B------:R-:W-:Y:S02]  /*14f0*/  UIADD3 UR5, UPT, UPT, UR14, -0x1, URZ ;  /* 0xffffffff0e057890 */ /* 0x000fe4000fffe0ff */
[----:B------:R-:W-:-:S03]  /*1500*/  UIADD3 UR7, UPT, UPT, UR15, -UR14, URZ ;  /* 0x8000000e0f077290 */ /* 0x000fc6000fffe0ff */
[----:B------:R-:W-:-:S04]  /*1510*/  @UP1 UIADD3 UR5, UPT, UPT, UR14, URZ, URZ ;  /* 0x000000ff0e051290 */ /* 0x000fc8000fffe0ff */
[----:B--2---:R-:W-:-:S12]  /*1520*/  UIADD3 UR5, UPT, UPT, UR5, 0x1, URZ ;  /* 0x0000000105057890 */ /* 0x004fd8000fffe0ff */
.L_x_35:
[----:B------:R-:W-:Y:S01]  /*1530*/  UISETP.NE.AND UP0, UPT, UR37, URZ, UPT ;  /* 0x000000ff2500728c */ /* 0x000fe2000bf05270 */
[----:B------:R-:W1:Y:S08]  /*1540*/  S2UR UR37, SR_CgaCtaId ;  /* 0x00000000002579c3 */ /* 0x000e700000008800 */
[----:B------:R-:W-:Y:S05]  /*1550*/  BRA.U UP0, `(.L_x_18) ;  /* 0x0000000100347547 */ /* 0x000fea000b800000 */
[----:B------:R-:W2:Y:S01]  /*1560*/  S2R R2, SR_CgaCtaId ;  /* 0x0000000000027919 */ /* 0x000ea20000008800 */
[----:B------:R-:W-:-:S04]  /*1570*/  MOV R3, 0x400 ;  /* 0x0000040000037802 */ /* 0x000fc80000000f00 */
[----:B--2---:R-:W-:Y:S02]  /*1580*/  LEA R3, R2, R3, 0x18 ;  /* 0x0000000302037211 */ /* 0x004fe400078ec0ff */
[----:B------:R-:W-:-:S03]  /*1590*/  SHF.L.U32 R2, R8, 0x1f, RZ ;  /* 0x0000001f08027819 */ /* 0x000fc600000006ff */
[----:B------:R-:W-:-:S04]  /*15a0*/  IMAD R3, R10, 0x8, R3 ;  /* 0x000000080a037824 */ /* 0x000fc800078e0203 */
[----:B------:R-:W2:Y:S02]  /*15b0*/  SYNCS.PHASECHK.TRANS64.TRYWAIT P0, [R3+URZ+0xf0], R2 ;  /* 0x0000f002030075a7 */ /* 0x000ea400080011ff */
[----:B--2---:R-:W-:Y:S05]  /*15c0*/  @!P0 BRA `(.L_x_19) ;  /* 0x0000006400f88947 */ /* 0x004fea0003800000 */
.L_x_130:
[----:B------:R-:W-:Y:S01]  /*15d0*/  VIADD R10, R10, 0x1 ;  /* 0x000000010a0a7836 */ /* 0x000fe20000000000 */
[----:B------:R2:W-:Y:S04]  /*15e0*/  SYNCS.ARRIVE.TRANS64.A1T0 RZ, [R3+URZ+0xe0], RZ ;  /* 0x0000e0ff03ff79a7 */ /* 0x0005e800081000ff */
[----:B------:R-:W-:-:S04]  /*15f0*/  ISETP.NE.AND P0, PT, R10, 0x2, PT ;  /* 0x000000020a00780c */ /* 0x000fc80003f05270 */
[----:B------:R-:W-:Y:S02]  /*1600*/  SEL R10, R10, RZ, P0 ;  /* 0x000000ff0a0a7207 */ /* 0x000fe40000000000 */
[----:B--2---:R-:W-:-:S04]  /*1610*/  SEL R3, RZ, 0x1, P0 ;  /* 0x00000001ff037807 */ /* 0x004fc80000000000 */
[----:B------:R-:W-:-:S07]  /*1620*/  LOP3.LUT R8, R8, R3, RZ, 0x3c, !PT ;  /* 0x0000000308087212 */ /* 0x000fce00078e3cff */
.L_x_18:
[----:B------:R-:W-:Y:S01]  /*1630*/  UMOV UR4, 0x400 ;  /* 0x0000040000047882 */ /* 0x000fe20000000000 */
[----:B------:R-:W-:Y:S01]  /*1640*/  SHF.L.U32 R2, R15, 0x1f, RZ ;  /* 0x0000001f0f027819 */ /* 0x000fe200000006ff */
[----:B-1----:R-:W-:Y:S01]  /*1650*/  ULEA UR4, UR37, UR4, 0x18 ;  /* 0x0000000425047291 */ /* 0x002fe2000f8ec0ff */
[----:B------:R-:W-:Y:S01]  /*1660*/  R2UR UR35, R21 ;  /* 0x00000000152372ca */ /* 0x000fe200000e0000 */
[----:B------:R-:W-:Y:S01]  /*1670*/  UISETP.GE.U32.AND UP0, UPT, UR13, 0x7f, UPT ;  /* 0x0000007f0d00788c */ /* 0x000fe2000bf06070 */
[----:B------:R-:W-:Y:S01]  /*1680*/  R2UR UR11, R20 ;  /* 0x00000000140b72ca */ /* 0x000fe200000e0000 */
[----:B------:R-:W-:Y:S01]  /*1690*/  ULEA UR8, UR6, UR4, 0x3 ;  /* 0x0000000406087291 */ /* 0x000fe2000f8e18ff */
[----:B------:R-:W-:-:S08]  /*16a0*/  UMOV UR24, URZ ;  /* 0x000000ff00187c82 */ /* 0x000fd00008000000 */
[----:B------:R1:W2:Y:S01]  /*16b0*/  SYNCS.PHASECHK.TRANS64.TRYWAIT P0, [UR8+0x18], R2 ;  /* 0x00001802ff0075a7 */ /* 0x0002a20008001108 */
[----:B------:R-:W-:Y:S02]  /*16c0*/  USHF.L.U32 UR35, UR35, 0x6, URZ ;  /* 0x0000000623237899 */ /* 0x000fe400080006ff */
[----:B------:R-:W-:Y:S01]  /*16d0*/  USHF.L.U32 UR11, UR11, 0x7, URZ ;  /* 0x000000070b0b7899 */ /* 0x000fe200080006ff */
[----:B------:R-:W-:Y:S11]  /*16e0*/  BRA.U !UP0, `(.L_x_20) ;  /* 0x0000000108a87547 */ /* 0x000ff6000b800000 */
[----:B------:R-:W-:Y:S01]  /*16f0*/  UMOV UR16, URZ ;  /* 0x000000ff00107c82 */ /* 0x000fe20008000000 */
[----:B------:R-:W-:-:S05]  /*1700*/  UMOV UR17, UR6 ;  /* 0x0000000600117c82 */ /* 0x000fca0008000000 */
.L_x_25:
[----:B-1----:R-:W-:Y:S01]  /*1710*/  ULEA UR33, UR17, UR4, 0x3 ;  /* 0x0000000411217291 */ /* 0x002fe2000f8e18ff */
[----:B--2---:R-:W-:Y:S01]  /*1720*/  @!P5 MOV R3, 0x6000 ;  /* 0x000060000003d802 */ /* 0x004fe20000000f00 */
[----:B--2---:R-:W-:Y:S10]  /*1730*/  @P0 BRA `(.L_x_21) ;  /* 0x00000000000c0947 */ /* 0x004ff40003800000 */
[----:B------:R-:W-:-:S04]  /*1740*/  SHF.L.U32 R5, R15, 0x1f, RZ ;  /* 0x0000001f0f057819 */ /* 0x000fc800000006ff */
[----:B------:R-:W2:Y:S02]  /*1750*/  SYNCS.PHASECHK.TRANS64.TRYWAIT P0, [UR33+0x18], R5 ;  /* 0x00001805ff0075a7 */ /* 0x000ea40008001121 */
[----:B--2---:R-:W-:Y:S05]  /*1760*/  @!P0 BRA `(.L_x_22) ;  /* 0x0000006400a48947 */ /* 0x004fea0003800000 */
.L_x_21:
[----:B------:R2:W-:Y:S01]  /*1770*/  @!P5 SYNCS.ARRIVE.TRANS64 RZ, [UR33], R3 ;  /* 0x00000003ffffd9a7 */ /* 0x0005e20008000021 */
[----:B------:R-:W-:Y:S04]  /*1780*/  BSSY.RECONVERGENT B0, `(.L_x_23) ;  /* 0x0000003000007945 */ /* 0x000fe80003800200 */
[----:B------:R-:W-:Y:S05]  /*1790*/  @P4 BRA `(.L_x_24) ;  /* 0x0000000000044947 */ /* 0x000fea0003800000 */
[----:B------:R-:W-:Y:S05]  /*17a0*/  BPT.TRAP 0x1 ;  /* 0x000000040000795c */ /* 0x000fea0000300000 */
.L_x_24:
[----:B------:R-:W-:Y:S05]  /*17b0*/  BSYNC.RECONVERGENT B0 ;  /* 0x0000000000007941 */ /* 0x000fea0003800200 */
.L_x_23:
[----:B------:R-:W-:Y:S02]  /*17c0*/  UIADD3 UR6, UPT, UPT, UR17, 0x1, URZ ;  /* 0x0000000111067890 */ /* 0x000fe4000fffe0ff */
[----:B------:R-:W-:Y:S02]  /*17d0*/  ULEA UR32, UR17, UR4, 0xd ;  /* 0x0000000411207291 */ /* 0x000fe4000f8e68ff */
[----:B------:R-:W-:Y:S02]  /*17e0*/  UISETP.NE.AND UP0, UPT, UR6, 0x3, UPT ;  /* 0x000000030600788c */ /* 0x000fe4000bf05270 */
[----:B------:R-:W-:Y:S02]  /*17f0*/  UIADD3 UR26, UP1, UPT, UR22, 0x80, URZ ;  /* 0x00000080161a7890 */ /* 0x000fe4000ff3e0ff */
[----:B------:R-:W-:Y:S02]  /*1800*/  USEL UR9, URZ, 0x1, UP0 ;  /* 0x00000001ff097887 */ /* 0x000fe40008000000 */
[----:B------:R-:W-:-:S02]  /*1810*/  USEL UR6, UR6, URZ, UP0 ;  /* 0x000000ff06067287 */ /* 0x000fc40008000000 */
[----:B------:R-:W-:Y:S02]  /*1820*/  UIADD3 UR20, UP0, UPT, UR22, 0x180, URZ ;  /* 0x0000018016147890 */ /* 0x000fe4000ff1e0ff */
[----:B------:R-:W-:Y:S01]  /*1830*/  ULEA UR8, UR6, UR4, 0x3 ;  /* 0x0000000406087291 */ /* 0x000fe2000f8e18ff */
[----:B------:R-:W-:Y:S01]  /*1840*/  LOP3.LUT R15, R15, UR9, RZ, 0x3c, !PT ;  /* 0x000000090f0f7c12 */ /* 0x000fe2000f8e3cff */
[----:B------:R-:W-:Y:S02]  /*1850*/  USHF.L.U32 UR34, UR16, 0x6, URZ ;  /* 0x0000000610227899 */ /* 0x000fe400080006ff */
[----:B------:R-:W-:Y:S01]  /*1860*/  UIADD3.X UR27, UPT, UPT, URZ, UR23, URZ, UP1, !UPT ;  /* 0x00000017ff1b7290 */ /* 0x000fe20008ffe4ff */
[----:B-1----:R-:W-:Y:S01]  /*1870*/  SHF.L.U32 R2, R15, 0x1f, RZ ;  /* 0x0000001f0f027819 */ /* 0x002fe200000006ff */
[----:B------:R-:W-:Y:S02]  /*1880*/  UIADD3 UR32, UPT, UPT, UR32, 0x4400, URZ ;  /* 0x0000440020207890 */ /* 0x000fe4000fffe0ff */
[----:B------:R-:W-:Y:S01]  /*1890*/  UIADD3.X UR21, UPT, UPT, URZ, UR23, URZ, UP0, !UPT ;  /* 0x00000017ff157290 */ /* 0x000fe200087fe4ff */
[----:B------:R1:W1:Y:S01]  /*18a0*/  SYNCS.PHASECHK.TRANS64.TRYWAIT P0, [UR8+0x18], R2 ;  /* 0x00001802ff0075a7 */ /* 0x0002620008001108 */
[----:B------:R-:W-:Y:S01]  /*18b0*/  ULEA UR8, UR17, UR4, 0xe ;  /* 0x0000000411087291 */ /* 0x000fe2000f8e70ff */
[----:B------:R-:W-:Y:S01]  /*18c0*/  UMOV UR18, 0x0 ;  /* 0x0000000000127882 */ /* 0x000fe20000000000 */
[----:B------:R-:W-:-:S02]  /*18d0*/  UMOV UR19, 0x10000000 ;  /* 0x1000000000137882 */ /* 0x000fc40000000000 */
[----:B------:R-:W-:Y:S01]  /*18e0*/  UIADD3 UR8, UPT, UPT, UR8, 0xa400, URZ ;  /* 0x0000a40008087890 */ /* 0x000fe2000fffe0ff */
[----:B------:R1:W-:Y:S01]  /*18f0*/  UTMALDG.3D [UR32], [UR26], desc[UR18] ;  /* 0x000012201a0075b4 */ /* 0x0003e20008011000 */
[----:B------:R-:W-:Y:S01]  /*1900*/  UMOV UR12, UR36 ;  /* 0x00000024000c7c82 */ /* 0x000fe20008000000 */
[----:B------:R-:W-:Y:S01]  /*1910*/  UMOV UR9, UR33 ;  /* 0x0000002100097c82 */ /* 0x000fe20008000000 */
[----:B------:R-:W-:Y:S01]  /*1920*/  UMOV UR10, UR34 ;  /* 0x00000022000a7c82 */ /* 0x000fe20008000000 */
[----:B------:R-:W-:Y:S01]  /*1930*/  UIADD3 UR16, UPT, UPT, UR16, 0x1, URZ ;  /* 0x0000000110107890 */ /* 0x000fe2000fffe0ff */
[----:B------:R-:W-:Y:S01]  /*1940*/  UMOV UR24, UR5 ;  /* 0x0000000500187c82 */ /* 0x000fe20008000000 */
[----:B------:R-:W-:Y:S02]  /*1950*/  UMOV UR17, UR6 ;  /* 0x0000000600117c82 */ /* 0x000fe40008000000 */
[----:B------:R1:W-:Y:S01]  /*1960*/  UTMALDG.3D [UR8], [UR20], desc[UR18] ;  /* 0x00001208140075b4 */ /* 0x0003e20008011000 */
[----:B------:R-:W-:-:S09]  /*1970*/  UISETP.NE.AND UP0, UPT, UR16, UR5, UPT ;  /* 0x000000051000728c */ /* 0x000fd2000bf05270 */
[----:B------:R-:W-:Y:S05]  /*1980*/  BRA.U UP0, `(.L_x_25) ;  /* 0xfffffffd00607547 */ /* 0x000fea000b83ffff */
.L_x_20:
[----:B-1----:R-:W-:Y:S01]  /*1990*/  ULEA UR8, UR6, UR4, 0x3 ;  /* 0x0000000406087291 */ /* 0x002fe2000f8e18ff */
[----:B------:R-:W-:Y:S01]  /*19a0*/  SHF.L.U32 R2, R15, 0x1f, RZ ;  /* 0x0000001f0f027819 */ /* 0x000fe200000006ff */
[----:B------:R-:W-:Y:S01]  /*19b0*/  @!P1 SYNCS.ARRIVE.TRANS64.A1T0 RZ, [UR4+0x78], RZ ;  /* 0x000078ffffff99a7 */ /* 0x000fe20008100004 */
[----:B------:R-:W-:-:S06]  /*19c0*/  UISETP.GT.AND UP0, UPT, UR15, UR14, UPT ;  /* 0x0000000e0f00728c */ /* 0x000fcc000bf04270 */
[----:B--2---:R1:W2:Y:S03]  /*19d0*/  SYNCS.PHASECHK.TRANS64.TRYWAIT P0, [UR8+0x18], R2 ;  /* 0x00001802ff0075a7 */ /* 0x0042a60008001108 */
[----:B------:R-:W-:Y:S05]  /*19e0*/  BRA.U !UP0, `(.L_x_26) ;  /* 0x0000000108ac7547 */ /* 0x000fea000b800000 */
[----:B------:R-:W-:Y:S01]  /*19f0*/  UIADD3 UR21, UPT, UPT, UR7, UR24, URZ ;  /* 0x0000001807157290 */ /* 0x000fe2000fffe0ff */
[----:B------:R-:W-:-:S11]  /*1a00*/  UMOV UR25, UR6 ;  /* 0x0000000600197c82 */ /* 0x000fd60008000000 */
.L_x_31:
[----:B-1----:R-:W-:Y:S01]  /*1a10*/  ULEA UR17, UR25, UR4, 0x3 ;  /* 0x0000000419117291 */ /* 0x002fe2000f8e18ff */
[----:B--2---:R-:W-:Y:S01]  /*1a20*/  @!P5 MOV R3, 0x6000 ;  /* 0x000060000003d802 */ /* 0x004fe20000000f00 */
[----:B--2---:R-:W-:Y:S10]  /*1a30*/  @P0 BRA `(.L_x_27) ;  /* 0x00000000000c0947 */ /* 0x004ff40003800000 */
[----:B------:R-:W-:-:S04]  /*1a40*/  SHF.L.U32 R5, R15, 0x1f, RZ ;  /* 0x0000001f0f057819 */ /* 0x000fc800000006ff */
[----:B------:R-:W2:Y:S02]  /*1a50*/  SYNCS.PHASECHK.TRANS64.TRYWAIT P0, [UR17+0x18], R5 ;  /* 0x00001805ff0075a7 */ /* 0x000ea40008001111 */
[----:B--2---:R-:W-:Y:S05]  /*1a60*/  @!P0 BRA `(.L_x_28) ;  /* 0x0000006000fc8947 */ /* 0x004fea0003800000 */
.L_x_27:
[----:B------:R2:W-:Y:S01]  /*1a70*/  @!P5 SYNCS.ARRIVE.TRANS64 RZ, [UR17], R3 ;  /* 0x00000003ffffd9a7 */ /* 0x0005e20008000011 */
[----:B------:R-:W-:Y:S04]  /*1a80*/  BSSY.RECONVERGENT B0, `(.L_x_29) ;  /* 0x0000003000007945 */ /* 0x000fe80003800200 */
[----:B------:R-:W-:Y:S05]  /*1a90*/  @P4 BRA `(.L_x_30) ;  /* 0x0000000000044947 */ /* 0x000fea0003800000 */
[----:B------:R-:W-:Y:S05]  /*1aa0*/  BPT.TRAP 0x1 ;  /* 0x000000040000795c */ /* 0x000fea0000300000 */
.L_x_30:
[----:B------:R-:W-:Y:S05]  /*1ab0*/  BSYNC.RECONVERGENT B0 ;  /* 0x0000000000007941 */ /* 0x000fea0003800200 */
.L_x_29:
        /* <DEDUP_REMOVED lines=10> */
[----:B------:R-:W-:Y:S01]  /*1b60*/  UIADD3 UR16, UPT, UPT, UR16, 0x4400, URZ ;  /* 0x0000440010107890 */ /* 0x000fe2000fffe0ff */
[----:B-1----:R-:W-:Y:S01]  /*1b70*/  SHF.L.U32 R2, R15, 0x1f, RZ ;  /* 0x0000001f0f027819 */ /* 0x002fe200000006ff */
[----:B------:R-:W-:Y:S02]  /*1b80*/  UIADD3.X UR31, UPT, UPT, URZ, UR23, URZ, UP1, !UPT ;  /* 0x00000017ff1f7290 */ /* 0x000fe40008ffe4ff */
[----:B------:R-:W-:Y:S01]  /*1b90*/  UIADD3.X UR29, UPT, UPT, URZ, UR23, URZ, UP0, !UPT ;  /* 0x00000017ff1d7290 */ /* 0x000fe200087fe4ff */
[----:B------:R1:W1:Y:S01]  /*1ba0*/  SYNCS.PHASECHK.TRANS64.TRYWAIT P0, [UR8+0x18], R2 ;  /* 0x00001802ff0075a7 */ /* 0x0002620008001108 */
[----:B------:R-:W-:Y:S01]  /*1bb0*/  ULEA UR8, UR25, UR4, 0xe ;  /* 0x0000000419087291 */ /* 0x000fe2000f8e70ff */
[----:B------:R-:W-:Y:S01]  /*1bc0*/  UMOV UR26, 0x0 ;  /* 0x00000000001a7882 */ /* 0x000fe20000000000 */
[----:B------:R-:W-:-:S02]  /*1bd0*/  UMOV UR27, 0x10000000 ;  /* 0x10000000001b7882 */ /* 0x000fc40000000000 */
[----:B------:R-:W-:Y:S01]  /*1be0*/  UIADD3 UR8, UPT, UPT, UR8, 0xa400, URZ ;  /* 0x0000a40008087890 */ /* 0x000fe2000fffe0ff */
[----:B------:R-:W-:Y:S01]  /*1bf0*/  UMOV UR19, UR35 ;  /* 0x0000002300137c82 */ /* 0x000fe20008000000 */
[----:B------:R-:W-:Y:S01]  /*1c00*/  UMOV UR20, UR36 ;  /* 0x0000002400147c82 */ /* 0x000fe20008000000 */
[----:B------:R-:W-:Y:S01]  /*1c10*/  UMOV UR12, UR36 ;  /* 0x00000024000c7c82 */ /* 0x000fe20008000000 */
[----:B------:R-:W-:Y:S01]  /*1c20*/  UMOV UR9, UR17 ;  /* 0x0000001100097c82 */ /* 0x000fe20008000000 */
[----:B------:R-:W-:Y:S01]  /*1c30*/  UMOV UR10, UR18 ;  /* 0x00000012000a7c82 */ /* 0x000fe20008000000 */
[----:B------:R1:W-:Y:S01]  /*1c40*/  UTMALDG.3D [UR16], [UR30], desc[UR26] ;  /* 0x00001a101e0075b4 */ /* 0x0003e20008011000 */
[----:B------:R-:W-:Y:S01]  /*1c50*/  UIADD3 UR24, UPT, UPT, UR24, 0x1, URZ ;  /* 0x0000000118187890 */ /* 0x000fe2000fffe0ff */
[----:B------:R-:W-:-:S03]  /*1c60*/  UMOV UR25, UR6 ;  /* 0x0000000600197c82 */ /* 0x000fc60008000000 */
[----:B------:R-:W-:Y:S01]  /*1c70*/  UISETP.NE.AND UP0, UPT, UR24, UR21, UPT ;  /* 0x000000151800728c */ /* 0x000fe2000bf05270 */
[----:B------:R1:W-:Y:S08]  /*1c80*/  UTMALDG.3D [UR8], [UR28], desc[UR26] ;  /* 0x00001a081c0075b4 */ /* 0x0003f00008011000 */
[----:B------:R-:W-:Y:S05]  /*1c90*/  BRA.U UP0, `(.L_x_31) ;  /* 0xfffffffd005c7547 */ /* 0x000fea000b83ffff */
.L_x_26:
[----:B-1----:R-:W-:Y:S01]  /*1ca0*/  LEA R2, R14, UR4, 0x3 ;  /* 0x000000040e027c11 */ /* 0x002fe2000f8e18ff */
[----:B------:R-:W-:Y:S01]  /*1cb0*/  NOP ;  /* 0x0000000000007918 */ /* 0x000fe20000000000 */
[----:B--2---:R-:W-:Y:S02]  /*1cc0*/  SHF.L.U32 R3, R12, 0x1f, RZ ;  /* 0x0000001f0c037819 */ /* 0x004fe400000006ff */
[----:B------:R-:W-:Y:S02]  /*1cd0*/  LEA R4, R14, UR4, 0x4 ;  /* 0x000000040e047c11 */ /* 0x000fe4000f8e20ff */
[----:B------:R-:W1:Y:S02]  /*1ce0*/  SYNCS.PHASECHK.TRANS64.TRYWAIT P0, [R2+URZ+0x80], R3 ;  /* 0x00008003020075a7 */ /* 0x000e6400080011ff */
[----:B-1----:R-:W-:Y:S05]  /*1cf0*/  @!P0 BRA `(.L_x_32) ;  /* 0x0000006000708947 */ /* 0x002fea0003800000 */
.L_x_133:
[----:B------:R-:W2:Y:S01]  /*1d00*/  LDS.128 R4, [R4+0x110] ;  /* 0x0001100004047984 */ /* 0x000ea20000000c00 */
[----:B---3--:R-:W-:Y:S01]  /*1d10*/  ISETP.GE.AND P0, PT, R26, 0x1, PT ;  /* 0x000000011a00780c */ /* 0x008fe20003f06270 */
[----:B-1----:R-:W-:Y:S01]  /*1d20*/  VIADD R2, R2, 0x90 ;  /* 0x0000009002027836 */ /* 0x002fe20000000000 */
[----:B------:R-:W-:Y:S01]  /*1d30*/  @!PT LDS RZ, [RZ] ;  /* 0x00000000fffff984 */ /* 0x000fe20000000800 */
[----:B------:R-:W-:Y:S01]  /*1d40*/  @!PT LDS RZ, [RZ] ;  /* 0x00000000fffff984 */ /* 0x000fe20000000800 */
[----:B------:R-:W-:Y:S01]  /*1d50*/  @!PT LDS RZ, [RZ] ;  /* 0x00000000fffff984 */ /* 0x000fe20000000800 */
[----:B------:R-:W-:Y:S01]  /*1d60*/  @!PT LDS RZ, [RZ] ;  /* 0x00000000fffff984 */ /* 0x000fe20000000800 */
[----:B------:R1:W-:Y:S06]  /*1d70*/  MEMBAR.ALL.CTA ;  /* 0x0000000000007992 */ /* 0x0003ec0000008000 */
[----:B-1----:R-:W1:Y:S01]  /*1d80*/  FENCE.VIEW.ASYNC.S ;  /* 0x00000000000073c6 */ /* 0x002e620000000000 */
[----:B------:R-:W-:-:S04]  /*1d90*/  PRMT R2, RZ, 0x654, R2 ;  /* 0x00000654ff027816 */ /* 0x000fc80000000002 */
[----:B-1----:R1:W-:Y:S01]  /*1da0*/  SYNCS.ARRIVE.TRANS64.RED.A1T0 RZ, [R2+URZ], RZ ;  /* 0x000000ff02ff79a7 */ /* 0x0023e200081004ff */
[----:B--2---:R-:W-:-:S13]  /*1db0*/  LOP3.LUT P2, RZ, R6, 0x1, RZ, 0xc0, !PT ;  /* 0x0000000106ff7812 */ /* 0x004fda000784c0ff */
[----:B------:R-:W-:Y:S01]  /*1dc0*/  @P2 SHF.R.U32.HI R3, RZ, 0x10, R5 ;  /* 0x00000010ff032819 */ /* 0x000fe20000011605 */
[----:B------:R-:W-:Y:S01]  /*1dd0*/  VOTEU.ANY UP0, P2 ;  /* 0x0000000000ff7886 */ /* 0x000fe20001000100 */
[----:B------:R-:W-:Y:S02]  /*1de0*/  @P2 MOV R13, R4 ;  /* 0x00000004000d2202 */ /* 0x000fe40000000f00 */
[----:B------:R-:W-:Y:S02]  /*1df0*/  @P2 R2UR.BROADCAST UR8, R3 ;  /* 0x00000000030822ca */ /* 0x000fe400008e0000 */
[----:B------:R-:W-:-:S11]  /*1e00*/  @P2 LOP3.LUT R11, R5, 0xffff, RZ, 0xc0, !PT ;  /* 0x0000ffff050b2812 */ /* 0x000fd600078ec0ff */
[----:B------:R-:W-:Y:S01]  /*1e10*/  @UP0 UMOV UR36, UR8 ;  /* 0x0000000800240c82 */ /* 0x000fe20008000000 */
[----:B-1----:R-:W-:Y:S05]  /*1e20*/  @!P0 BRA `(.L_x_33) ;  /* 0x0000000000b88947 */ /* 0x002fea0003800000 */
[----:B------:R-:W4:Y:S01]  /*1e30*/  LDC.64 R4, c[0x0][0xb18] ;  /* 0x0002c600ff047b82 */ /* 0x000f220000000a00 */
[----:B------:R-:W-:-:S07]  /*1e40*/  ISETP.NE.AND P3, PT, R26, 0x1, PT ;  /* 0x000000011a00780c */ /* 0x000fce0003f65270 */
[----:B------:R-:W1:Y:S08]  /*1e50*/  LDC.64 R6, c[0x0][0xb10] ;  /* 0x0002c400ff067b82 */ /* 0x000e700000000a00 */
[----:B------:R-:W2:Y:S08]  /*1e60*/  LDC R16, c[0x0][0xb20] ;  /* 0x0002c800ff107b82 */ /* 0x000eb00000000800 */
[----:B------:R-:W3:Y:S01]  /*1e70*/  LDC R18, c[0x0][0xb0c] ;  /* 0x0002c300ff127b82 */ /* 0x000ee20000000800 */
[----:B----4-:R-:W-:Y:S01]  /*1e80*/  IMAD.HI.U32 R17, R0, R5, RZ ;  /* 0x0000000500117227 */ /* 0x010fe200078e00ff */
[----:B------:R-:W-:-:S03]  /*1e90*/  ISETP.NE.AND P0, PT, R4, 0x1, PT ;  /* 0x000000010400780c */ /* 0x000fc60003f05270 */
[----:B------:R-:W-:-:S03]  /*1ea0*/  IMAD.HI.U32 R5, R11, R5, RZ ;  /* 0x000000050b057227 */ /* 0x000fc600078e00ff */
[----:B------:R-:W4:Y:S01]  /*1eb0*/  LDC.64 R2, c[0x0][0xb28] ;  /* 0x0002ca00ff027b82 */ /* 0x000f220000000a00 */
[----:B-1----:R-:W-:-:S04]  /*1ec0*/  IMAD.HI.U32 R20, R9, R6, RZ ;  /* 0x0000000609147227 */ /* 0x002fc800078e00ff */
[----:B------:R-:W-:Y:S01]  /*1ed0*/  IMAD.HI.U32 R22, R13, R6, RZ ;  /* 0x000000060d167227 */ /* 0x000fe200078e00ff */
[----:B------:R-:W-:Y:S02]  /*1ee0*/  SHF.R.U32.HI R20, RZ, R7, R20 ;  /* 0x00000007ff147219 */ /* 0x000fe40000011614 */
[-C--:B--2---:R-:W-:Y:S02]  /*1ef0*/  SHF.R.U32.HI R17, RZ, R16.reuse, R17 ;  /* 0x00000010ff117219 */ /* 0x084fe40000011611 */
[----:B------:R-:W-:Y:S02]  /*1f00*/  SHF.R.U32.HI R16, RZ, R16, R5 ;  /* 0x00000010ff107219 */ /* 0x000fe40000011605 */
[----:B------:R-:W-:Y:S02]  /*1f10*/  SEL R17, R0, R17, !P0 ;  /* 0x0000001100117207 */ /* 0x000fe40004000000 */
[----:B------:R-:W-:Y:S02]  /*1f20*/  SHF.R.U32.HI R22, RZ, R7, R22 ;  /* 0x00000007ff167219 */ /* 0x000fe40000011616 */
[----:B---3--:R-:W-:-:S02]  /*1f30*/  ISETP.NE.AND P1, PT, R18, 0x1, PT ;  /* 0x000000011200780c */ /* 0x008fc40003f25270 */
[----:B------:R-:W-:Y:S02]  /*1f40*/  SEL R5, R11, R16, !P0 ;  /* 0x000000100b057207 */ /* 0x000fe40004000000 */
[----:B------:R-:W-:Y:S02]  /*1f50*/  SEL R19, R9, R20, !P1 ;  /* 0x0000001409137207 */ /* 0x000fe40004800000 */
[----:B------:R-:W-:Y:S01]  /*1f60*/  SEL R7, R13, R22, !P1 ;  /* 0x000000160d077207 */ /* 0x000fe20004800000 */
[----:B----4-:R-:W-:-:S04]  /*1f70*/  IMAD.HI.U32 R20, R17, R2, RZ ;  /* 0x0000000211147227 */ /* 0x010fc800078e00ff */
[----:B------:R-:W-:Y:S01]  /*1f80*/  IMAD.HI.U32 R6, R19, R2, RZ ;  /* 0x0000000213067227 */ /* 0x000fe200078e00ff */
[----:B------:R-:W-:-:S04]  /*1f90*/  @P3 SHF.R.U32.HI R17, RZ, R3, R20 ;  /* 0x00000003ff113219 */ /* 0x000fc80000011614 */
        /* <DEDUP_REMOVED lines=8> */
[----:B------:R-:W-:-:S04]  /*2020*/  @!P0 IMAD.HI.U32 R16, R7, R2, RZ ;  /* 0x0000000207108227 */ /* 0x000fc800078e00ff */
[----:B------:R-:W-:Y:S01]  /*2030*/  IMAD.MOV R2, RZ, RZ, -R6 ;  /* 0x000000ffff027224 */ /* 0x000fe200078e0a06 */
[----:B------:R-:W-:-:S03]  /*2040*/  @!P0 SHF.R.U32.HI R16, RZ, R3, R16 ;  /* 0x00000003ff108219 */ /* 0x000fc60000011610 */
[----:B------:R-:W-:Y:S01]  /*2050*/  IMAD R2, R26, R2, R5 ;  /* 0x000000021a027224 */ /* 0x000fe200078e0205 */
[----:B------:R-:W-:Y:S02]  /*2060*/  @!P0 SEL R3, R7, R16, !P3 ;  /* 0x0000001007038207 */ /* 0x000fe40005800000 */
[----:B------:R-:W-:-:S03]  /*2070*/  IADD3 R16, PT, PT, -R5, RZ, RZ ;  /* 0x000000ff05107210 */ /* 0x000fc60007ffe1ff */
[--C-:B------:R-:W-:Y:S02]  /*2080*/  @!P0 IMAD.IADD R6, R6, 0x1, -R3.reuse ;  /* 0x0000000106068824 */ /* 0x100fe400078e0a03 */
[----:B------:R-:W-:Y:S01]  /*2090*/  @!P0 IMAD R3, R2, R19, R3 ;  /* 0x0000001302038224 */ /* 0x000fe200078e0203 */
[----:B------:R-:W-:Y:S01]  /*20a0*/  IADD3 R2, PT, PT, -R7, RZ, RZ ;  /* 0x000000ff07027210 */ /* 0x000fe20007ffe1ff */
[----:B------:R-:W-:Y:S02]  /*20b0*/  @!P0 IMAD R5, R26, R6, R7 ;  /* 0x000000061a058224 */ /* 0x000fe400078e0207 */
[----:B------:R-:W-:Y:S02]  /*20c0*/  IMAD R11, R4, R16, R11 ;  /* 0x00000010040b7224 */ /* 0x000fe400078e020b */
[----:B------:R-:W-:Y:S02]  /*20d0*/  @!P0 IMAD.MOV.U32 R7, RZ, RZ, R3 ;  /* 0x000000ffff078224 */ /* 0x000fe400078e0003 */
[----:B------:R-:W-:-:S02]  /*20e0*/  IMAD R2, R18, R2, R13 ;  /* 0x0000000212027224 */ /* 0x000fc400078e020d */
[----:B------:R-:W-:Y:S02]  /*20f0*/  IMAD R11, R5, R4, R11 ;  /* 0x00000004050b7224 */ /* 0x000fe400078e020b */
[----:B------:R-:W-:Y:S02]  /*2100*/  IMAD R13, R7, R18, R2 ;  /* 0x00000012070d7224 */ /* 0x000fe400078e0202 */
.L_x_33:
[----:B------:R-:W1:Y:S02]  /*2110*/  LDCU UR8, c[0x0][0xb30] ;  /* 0x00016600ff0877ac */ /* 0x000e640008000800 */
[----:B-1----:R-:W-:-:S09]  /*2120*/  UISETP.NE.AND UP0, UPT, UR8, 0x1, UPT ;  /* 0x000000010800788c */ /* 0x002fd2000bf05270 */
[----:B------:R-:W-:Y:S05]  /*2130*/  BRA.U UP0, `(.L_x_34) ;  /* 0x0000000100407547 */ /* 0x000fea000b800000 */
[----:B------:R-:W1:Y:S08]  /*2140*/  LDC.64 R4, c[0x0][0xb10] ;  /* 0x0002c400ff047b82 */ /* 0x000e700000000a00 */
[----:B------:R-:W2:Y:S08]  /*2150*/  LDC.64 R2, c[0x0][0xb18] ;  /* 0x0002c600ff027b82 */ /* 0x000eb00000000a00 */
[----:B------:R-:W3:Y:S08]  /*2160*/  LDC R6, c[0x0][0xb20] ;  /* 0x0002c800ff067b82 */ /* 0x000ef00000000800 */
[----:B------:R-:W4:Y:S01]  /*2170*/  LDC R16, c[0x0][0xb0c] ;  /* 0x0002c300ff107b82 */ /* 0x000f220000000800 */
[----:B-1----:R-:W-:-:S05]  /*2180*/  IMAD.HI.U32 R4, R13, R4, RZ ;  /* 0x000000040d047227 */ /* 0x002fca00078e00ff */
[----:B------:R-:W-:Y:S01]  /*2190*/  SHF.R.U32.HI R4, RZ, R5, R4 ;  /* 0x00000005ff047219 */ /* 0x000fe20000011604 */
[----:B--2---:R-:W-:Y:S01]  /*21a0*/  IMAD.HI.U32 R3, R11, R3, RZ ;  /* 0x000000030b037227 */ /* 0x004fe200078e00ff */
[----:B------:R-:W-:-:S04]  /*21b0*/  ISETP.NE.AND P0, PT, R2, 0x1, PT ;  /* 0x000000010200780c */ /* 0x000fc80003f05270 */
[----:B---3--:R-:W-:-:S04]  /*21c0*/  SHF.R.U32.HI R6, RZ, R6, R3 ;  /* 0x00000006ff067219 */ /* 0x008fc80000011603 */
[----:B------:R-:W-:Y:S02]  /*21d0*/  SEL R3, R11, R6, !P0 ;  /* 0x000000060b037207 */ /* 0x000fe40004000000 */
[----:B----4-:R-:W-:-:S04]  /*21e0*/  ISETP.NE.AND P1, PT, R16, 0x1, PT ;  /* 0x000000011000780c */ /* 0x010fc80003f25270 */
[----:B------:R-:W-:-:S05]  /*21f0*/  SEL R4, R13, R4, !P1 ;  /* 0x000000040d047207 */ /* 0x000fca0004800000 */
[----:B------:R-:W-:Y:S02]  /*2200*/  IMAD.IADD R5, R3, 0x1, -R4 ;  /* 0x0000000103057824 */ /* 0x000fe400078e0a04 */
[----:B------:R-:W-:Y:S02]  /*2210*/  IMAD.IADD R3, R4, 0x1, -R3 ;  /* 0x0000000104037824 */ /* 0x000fe400078e0a03 */
[----:B------:R-:W-:Y:S02]  /*2220*/  IMAD R13, R5, R16, R13 ;  /* 0x00000010050d7224 */ /* 0x000fe400078e020d */
[----:B------:R-:W-:-:S07]  /*2230*/  IMAD R11, R3, R2, R11 ;  /* 0x00000002030b7224 */ /* 0x000fce00078e020b */
.L_x_34:
[----:B------:R-:W-:Y:S01]  /*2240*/  VIADD R14, R14, 0x1 ;  /* 0x000000010e0e7836 */ /* 0x000fe20000000000 */
[----:B------:R-:W-:Y:S01]  /*2250*/  PLOP3.LUT P1, PT, PT, PT, PT, 0x80, 0x8 ;  /* 0x000000000008781c */ /* 0x000fe20003f2f070 */
[----:B------:R-:W-:Y:S02]  /*2260*/  IMAD.IADD R21, R13, 0x1, R60 ;  /* 0x000000010d157824 */ /* 0x000fe400078e023c */
[----:B------:R-:W-:Y:S01]  /*2270*/  IMAD.IADD R20, R11, 0x1, R58 ;  /* 0x000000010b147824 */ /* 0x000fe200078e023a */
[----:B------:R-:W-:-:S04]  /*2280*/  ISETP.NE.AND P0, PT, R14, 0x2, PT ;  /* 0x000000020e00780c */ /* 0x000fc80003f05270 */
[----:B------:R-:W-:Y:S02]  /*2290*/  SEL R3, RZ, 0x1, P0 ;  /* 0x00000001ff037807 */ /* 0x000fe40000000000 */
[----:B------:R-:W-:Y:S02]  /*22a0*/  SEL R14, R14, RZ, P0 ;  /* 0x000000ff0e0e7207 */ /* 0x000fe40000000000 */
[----:B------:R-:W-:Y:S01]  /*22b0*/  LOP3.LUT R12, R12, R3, RZ, 0x3c, !PT ;  /* 0x000000030c0c7212 */ /* 0x000fe200078e3cff */
[----:B------:R-:W-:Y:S06]  /*22c0*/  @P2 BRA `(.L_x_35) ;  /* 0xfffffff000982947 */ /* 0x000fec000383ffff */
[----:B------:R-:W-:Y:S01]  /*22d0*/  UIADD3 UR4, UPT, UPT, UR4, 0x18, URZ ;  /* 0x0000001804047890 */ /* 0x000fe2000fffe0ff */
[----:B------:R-:W-:-:S03]  /*22e0*/  SHF.L.U32 R3, R15, 0x1f, RZ ;  /* 0x0000001f0f037819 */ /* 0x000fc600000006ff */
[----:B------:R-:W-:-:S09]  /*22f0*/  ULEA UR5, UR6, UR4, 0x3 ;  /* 0x0000000406057291 */ /* 0x000fd2000f8e18ff */
[----:B------:R-:W1:Y:S02]  /*2300*/  SYNCS.PHASECHK.TRANS64.TRYWAIT P0, [UR5], R3 ;  /* 0x00000003ff0075a7 */ /* 0x000e640008001105 */
[----:B-1----:R-:W-:Y:S05]  /*2310*/  @!P0 BRA `(.L_x_36) ;  /* 0x0000005800fc8947 */ /* 0x002fea0003800000 */
.L_x_135:
[----:B------:R-:W-:-:S04]  /*2320*/  UIADD3 UR6, UPT, UPT, UR6, 0x1, URZ ;  /* 0x0000000106067890 */ /* 0x000fc8000fffe0ff */
[----:B------:R-:W-:-:S04]  /*2330*/  UISETP.NE.AND UP0, UPT, UR6, 0x3, UPT ;  /* 0x000000030600788c */ /* 0x000fc8000bf05270 */
[----:B------:R-:W-:Y:S02]  /*2340*/  USEL UR7, URZ, 0x1, UP0 ;  /* 0x00000001ff077887 */ /* 0x000fe40008000000 */
[----:B------:R-:W-:-:S04]  /*2350*/  USEL UR6, UR6, URZ, UP0 ;  /* 0x000000ff06067287 */ /* 0x000fc80008000000 */
[----:B------:R-:W-:Y:S01]  /*2360*/  ULEA UR5, UR6, UR4, 0x3 ;  /* 0x0000000406057291 */ /* 0x000fe2000f8e18ff */
[----:B------:R-:W-:-:S04]  /*2370*/  LOP3.LUT R15, R15, UR7, RZ, 0x3c, !PT ;  /* 0x000000070f0f7c12 */ /* 0x000fc8000f8e3cff */
[----:B-1----:R-:W-:-:S04]  /*2380*/  SHF.L.U32 R3, R15, 0x1f, RZ ;  /* 0x0000001f0f037819 */ /* 0x002fc800000006ff */
[----:B------:R-:W1:Y:S02]  /*2390*/  SYNCS.PHASECHK.TRANS64.TRYWAIT P0, [UR5], R3 ;  /* 0x00000003ff0075a7 */ /* 0x000e640008001105 */
[----:B-1----:R-:W-:Y:S05]  /*23a0*/  @!P0 BRA `(.L_x_37) ;  /* 0x0000005800f08947 */ /* 0x002fea0003800000 */
.L_x_137:
[----:B------:R-:W-:-:S04]  /*23b0*/  UIADD3 UR6, UPT, UPT, UR6, 0x1, URZ ;  /* 0x0000000106067890 */ /* 0x000fc8000fffe0ff */
[----:B------:R-:W-:-:S04]  /*23c0*/  UISETP.NE.AND UP0, UPT, UR6, 0x3, UPT ;  /* 0x000000030600788c */ /* 0x000fc8000bf05270 */
[----:B------:R-:W-:Y:S02]  /*23d0*/  USEL UR5, URZ, 0x1, UP0 ;  /* 0x00000001ff057887 */ /* 0x000fe40008000000 */
[----:B------:R-:W-:-:S04]  /*23e0*/  USEL UR6, UR6, URZ, UP0 ;  /* 0x000000ff06067287 */ /* 0x000fc80008000000 */
[----:B------:R-:W-:Y:S01]  /*23f0*/  ULEA UR6, UR6, UR4, 0x3 ;  /* 0x0000000406067291 */ /* 0x000fe2000f8e18ff */
[----:B-1----:R-:W-:-:S04]  /*2400*/  LOP3.LUT R3, R15, UR5, RZ, 0x3c, !PT ;  /* 0x000000050f037c12 */ /* 0x002fc8000f8e3cff */
[----:B------:R-:W-:Y:S01]  /*2410*/  SHF.L.U32 R3, R3, 0x1f, RZ ;  /* 0x0000001f03037819 */ /* 0x000fe200000006ff */
[----:B----4-:R-:W-:-:S07]  /*2420*/  IMAD.U32 R0, RZ, RZ, UR6 ;  /* 0x00000006ff007e24 */ /* 0x010fce000f8e00ff */
.L_x_38:
[----:B-1----:R1:W2:Y:S02]  /*2430*/  SYNCS.PHASECHK.TRANS64.TRYWAIT P0, [R0+URZ], R3 ;  /* 0x00000003000075a7 */ /* 0x0022a400080011ff */
[----:B--2---:R-:W-:Y:S05]  /*2440*/  @!P0 NANOSLEEP.SYNCS 0x989680 ;  /* 0x009896800000895d */ /* 0x004fea0003900000 */
[----:B------:R-:W2:Y:S02]  /*2450*/  @!P0 SYNCS.PHASECHK.TRANS64 P0, [R0+URZ], R3 ;  /* 0x00000003000085a7 */ /* 0x000ea400080010ff */
[----:B--2---:R-:W-:Y:S05]  /*2460*/  @P0 EXIT ;  /* 0x000000000000094d */ /* 0x004fea0003800000 */
[----:B------:R-:W-:Y:S05]  /*2470*/  BRA `(.L_x_38) ;  /* 0xfffffffc00ec7947 */ /* 0x000fea000383ffff */
.L_x_17:
[----:B------:R-:W-:-:S04]  /*2480*/  UISETP.NE.AND UP1, UPT, UR37, URZ, UPT ;  /* 0x000000ff2500728c */ /* 0x000fc8000bf25270 */
[----:B------:R-:W-:-:S09]  /*2490*/  UISETP.NE.OR UP1, UPT, UR8, 0x1, UP1 ;  /* 0x000000010800788c */ /* 0x000fd20008f25670 */
[----:B------:R-:W-:Y:S05]  /*24a0*/  BRA.U UP1, `(.L_x_39) ;  /* 0x0000000501487547 */ /* 0x000fea000b800000 */
[----:B------:R-:W-:Y:S01]  /*24b0*/  ISETP.NE.AND P2, PT, R2, RZ, PT ;  /* 0x000000ff0200720c */ /* 0x000fe20003f45270 */
[----:B------:R-:W-:Y:S01]  /*24c0*/  IMAD.MOV.U32 R12, RZ, RZ, 0x1 ;  /* 0x00000001ff0c7424 */ /* 0x000fe200078e00ff */
[----:B------:R-:W-:Y:S02]  /*24d0*/  CS2R R10, SRZ ;  /* 0x00000000000a7805 */ /* 0x000fe4000001ff00 */
[----:B------:R-:W-:Y:S01]  /*24e0*/  CS2R R8, SRZ ;  /* 0x0000000000087805 */ /* 0x000fe2000001ff00 */
[----:B------:R-:W-:Y:S01]  /*24f0*/  UMOV UR4, 0x400 ;  /* 0x0000040000047882 */ /* 0x000fe20000000000 */
[----:B------:R-:W-:Y:S01]  /*2500*/  UMOV UR6, URZ ;  /* 0x000000ff00067c82 */ /* 0x000fe20008000000 */
[----:B------:R-:W-:-:S12]  /*2510*/  ULEA UR37, UR37, UR4, 0x18 ;  /* 0x0000000425257291 */ /* 0x000fd8000f8ec0ff */
.L_x_43:
[----:B------:R-:W-:Y:S02]  /*2520*/  LEA R0, R8, UR37, 0x3 ;  /* 0x0000002508007c11 */ /* 0x000fe4000f8e18ff */
[----:B------:R-:W-:-:S03]  /*2530*/  SHF.L.U32 R5, R9, 0x1f, RZ ;  /* 0x0000001f09057819 */ /* 0x000fc600000006ff */
[----:B------:R-:W-:Y:S01]  /*2540*/  VIADD R4, R0, 0xf0 ;  /* 0x000000f000047836 */ /* 0x000fe20000000000 */
[----:B------:R-:W1:Y:S02]  /*2550*/  SYNCS.PHASECHK.TRANS64.TRYWAIT P0, [R0+URZ+0xe0], R5 ;  /* 0x0000e005000075a7 */ /* 0x000e6400080011ff */
[----:B-1----:R-:W-:Y:S05]  /*2560*/  @!P0 BRA `(.L_x_40) ;  /* 0x0000005800988947 */ /* 0x002fea0003800000 */
.L_x_138:
[----:B------:R-:W-:Y:S01]  /*2570*/  ULEA UR5, UR6, UR37, 0x3 ;  /* 0x0000002506057291 */ /* 0x000fe2000f8e18ff */
[----:B------:R-:W-:Y:S02]  /*2580*/  PRMT R4, RZ, 0x654, R4 ;  /* 0x00000654ff047816 */ /* 0x000fe40000000004 */
[----:B-1----:R-:W-:Y:S01]  /*2590*/  SHF.L.U32 R5, R12, 0x1f, RZ ;  /* 0x0000001f0c057819 */ /* 0x002fe200000006ff */
[----:B------:R-:W-:Y:S01]  /*25a0*/  UIADD3 UR4, UPT, UPT, UR5, 0x80, URZ ;  /* 0x0000008005047890 */ /* 0x000fe2000fffe0ff */
[----:B------:R1:W-:Y:S05]  /*25b0*/  SYNCS.ARRIVE.TRANS64.RED.A1T0 RZ, [R4+URZ], RZ ;  /* 0x000000ff04ff79a7 */ /* 0x0003ea00081004ff */
[----:B------:R-:W-:Y:S01]  /*25c0*/  IMAD.U32 R7, RZ, RZ, UR4 ;  /* 0x00000004ff077e24 */ /* 0x000fe2000f8e00ff */
[----:B------:R-:W2:Y:S04]  /*25d0*/  SYNCS.PHASECHK.TRANS64.TRYWAIT P0, [UR5+0x90], R5 ;  /* 0x00009005ff0075a7 */ /* 0x000ea80008001105 */
[----:B------:R-:W-:Y:S01]  /*25e0*/  PRMT R6, R2, 0x654, R7 ;  /* 0x0000065402067816 */ /* 0x000fe20000000007 */
[----:B-1----:R-:W-:Y:S01]  /*25f0*/  @!P2 IMAD.MOV.U32 R4, RZ, RZ, 0x10 ;  /* 0x00000010ff04a424 */ /* 0x002fe200078e00ff */
[----:B--2---:R-:W-:Y:S06]  /*2600*/  @!P0 BRA `(.L_x_41) ;  /* 0x0000005800848947 */ /* 0x004fec0003800000 */
.L_x_140:
[----:B------:R-:W-:Y:S01]  /*2610*/  ULEA UR4, UR6, UR37, 0x4 ;  /* 0x0000002506047291 */ /* 0x000fe2000f8e20ff */
[----:B------:R-:W-:Y:S01]  /*2620*/  SEL R3, R6, R3, !P2 ;  /* 0x0000000306037207 */ /* 0x000fe20005000000 */
[----:B------:R-:W-:Y:S01]  /*2630*/  UIADD3 UR5, UPT, UPT, UR5, 0x80, URZ ;  /* 0x0000008005057890 */ /* 0x000fe2000fffe0ff */
[----:B-1----:R-:W-:Y:S01]  /*2640*/  LEA R0, R11, UR37, 0x3 ;  /* 0x000000250b007c11 */ /* 0x002fe2000f8e18ff */
[----:B------:R-:W-:Y:S01]  /*2650*/  UIADD3 UR4, UPT, UPT, UR4, 0x110, URZ ;  /* 0x0000011004047890 */ /* 0x000fe2000fffe0ff */
[----:B------:R-:W-:Y:S01]  /*2660*/  SHF.L.U32 R5, R10, 0x1f, RZ ;  /* 0x0000001f0a057819 */ /* 0x000fe200000006ff */
[----:B------:R1:W-:Y:S01]  /*2670*/  @!P2 SYNCS.ARRIVE.TRANS64.RED RZ, [R3+URZ], R4 ;  /* 0x0000000403ffa9a7 */ /* 0x0003e200080004ff */
[----:B------:R-:W-:Y:S01]  /*2680*/  UIADD3 UR6, UPT, UPT, UR6, 0x1, URZ ;  /* 0x0000000106067890 */ /* 0x000fe2000fffe0ff */
[----:B------:R-:W-:-:S03]  /*2690*/  VIADD R8, R8, 0x1 ;  /* 0x0000000108087836 */ /* 0x000fc60000000000 */
[----:B------:R-:W-:Y:S02]  /*26a0*/  UISETP.NE.AND UP0, UPT, UR6, 0x2, UPT ;  /* 0x000000020600788c */ /* 0x000fe4000bf05270 */
[----:B------:R-:W-:Y:S06]  /*26b0*/  UGETNEXTWORKID.BROADCAST [UR4], [UR5] ;  /* 0x00000000040073ca */ /* 0x000fec0008000100 */
[----:B------:R-:W-:Y:S01]  /*26c0*/  USEL UR4, URZ, 0x1, UP0 ;  /* 0x00000001ff047887 */ /* 0x000fe20008000000 */
[----:B------:R-:W-:Y:S01]  /*26d0*/  ISETP.NE.AND P0, PT, R8, 0x2, PT ;  /* 0x000000020800780c */ /* 0x000fe20003f05270 */
[----:B------:R-:W-:Y:S01]  /*26e0*/  USEL UR6, UR6, URZ, UP0 ;  /* 0x000000ff06067287 */ /* 0x000fe20008000000 */
[----:B------:R-:W2:Y:S03]  /*26f0*/  SYNCS.PHASECHK.TRANS64.TRYWAIT P1, [R0+URZ+0x80], R5 ;  /* 0x00008005000075a7 */ /* 0x000ea600080211ff */
[----:B------:R-:W-:Y:S01]  /*2700*/  LOP3.LUT R12, R12, UR4, RZ, 0x3c, !PT ;  /* 0x000000040c0c7c12 */ /* 0x000fe2000f8e3cff */
[----:B-12---:R-:W-:Y:S07]  /*2710*/  @!P1 BRA `(.L_x_42) ;  /* 0x0000005800589947 */ /* 0x006fee0003800000 */
.L_x_141:
[C---:B------:R-:W-:Y:S01]  /*2720*/  LEA R4, R11.reuse, UR37, 0x4 ;  /* 0x000000250b047c11 */ /* 0x040fe2000f8e20ff */
[----:B-1----:R-:W-:Y:S01]  /*2730*/  VIADD R0, R0, 0x90 ;  /* 0x0000009000007836 */ /* 0x002fe20000000000 */
[----:B------:R-:W-:Y:S01]  /*2740*/  SEL R8, R8, RZ, P0 ;  /* 0x000000ff08087207 */ /* 0x000fe20000000000 */
[----:B------:R-:W-:-:S03]  /*2750*/  VIADD R11, R11, 0x1 ;  /* 0x000000010b0b7836 */ /* 0x000fc60000000000 */
[----:B------:R-:W1:Y:S01]  /*2760*/  LDS.128 R4, [R4+0x110] ;  /* 0x0001100004047984 */ /* 0x000e620000000c00 */
[----:B------:R-:W-:Y:S02]  /*2770*/  PRMT R0, RZ, 0x654, R0 ;  /* 0x00000654ff007816 */ /* 0x000fe40000000000 */
[C---:B------:R-:W-:Y:S01]  /*2780*/  ISETP.NE.AND P1, PT, R11.reuse, 0x2, PT ;  /* 0x000000020b00780c */ /* 0x040fe20003f25270 */
[----:B------:R-:W-:Y:S01]  /*2790*/  @!PT LDS RZ, [RZ] ;  /* 0x00000000fffff984 */ /* 0x000fe20000000800 */
[----:B------:R-:W-:Y:S01]  /*27a0*/  @!PT LDS RZ, [RZ] ;  /* 0x00000000fffff984 */ /* 0x000fe20000000800 */
[----:B------:R-:W-:Y:S01]  /*27b0*/  @!PT LDS RZ, [RZ] ;  /* 0x00000000fffff984 */ /* 0x000fe20000000800 */
[----:B------:R-:W-:Y:S01]  /*27c0*/  @!PT LDS RZ, [RZ] ;  /* 0x00000000fffff984 */ /* 0x000fe20000000800 */
[----:B------:R2:W-:Y:S06]  /*27d0*/  MEMBAR.ALL.CTA ;  /* 0x0000000000007992 */ /* 0x0005ec0000008000 */
[----:B--2---:R-:W2:Y:S01]  /*27e0*/  FENCE.VIEW.ASYNC.S ;  /* 0x00000000000073c6 */ /* 0x004ea20000000000 */
[----:B------:R-:W-:Y:S01]  /*27f0*/  SEL R11, R11, RZ, P1 ;  /* 0x000000ff0b0b7207 */ /* 0x000fe20000800000 */
[----:B--2---:R2:W-:Y:S01]  /*2800*/  SYNCS.ARRIVE.TRANS64.RED.A1T0 RZ, [R0+URZ], RZ ;  /* 0x000000ff00ff79a7 */ /* 0x0045e200081004ff */
[----:B-1----:R-:W-:-:S02]  /*2810*/  LOP3.LUT P3, RZ, R6, 0x1, RZ, 0xc0, !PT ;  /* 0x0000000106ff7812 */ /* 0x002fc4000786c0ff */
[----:B------:R-:W-:-:S04]  /*2820*/  SEL R5, RZ, 0x1, P1 ;  /* 0x00000001ff057807 */ /* 0x000fc80000800000 */
[----:B------:R-:W-:Y:S02]  /*2830*/  LOP3.LUT R10, R10, R5, RZ, 0x3c, !PT ;  /* 0x000000050a0a7212 */ /* 0x000fe400078e3cff */
[----:B--2---:R-:W-:-:S04]  /*2840*/  SEL R0, RZ, 0x1, P0 ;  /* 0x00000001ff007807 */ /* 0x004fc80000000000 */
[----:B------:R-:W-:Y:S01]  /*2850*/  LOP3.LUT R9, R9, R0, RZ, 0x3c, !PT ;  /* 0x0000000009097212 */ /* 0x000fe200078e3cff */
[----:B------:R-:W-:Y:S06]  /*2860*/  @P3 BRA `(.L_x_43) ;  /* 0xfffffffc002c3947 */ /* 0x000fec000383ffff */
[----:B------:R-:W-:Y:S01]  /*2870*/  ULEA UR5, UR6, UR37, 0x3 ;  /* 0x0000002506057291 */ /* 0x000fe2000f8e18ff */
[----:B------:R-:W-:-:S08]  /*2880*/  SHF.L.U32 R3, R12, 0x1f, RZ ;  /* 0x0000001f0c037819 */ /* 0x000fd000000006ff */
[----:B------:R-:W1:Y:S02]  /*2890*/  SYNCS.PHASECHK.TRANS64 P0, [UR5+0x90], R3 ;  /* 0x00009003ff0075a7 */ /* 0x000e640008001005 */
[----:B-1----:R-:W-:Y:S05]  /*28a0*/  @P0 BRA `(.L_x_44) ;  /* 0x0000000000080947 */ /* 0x002fea0003800000 */
[----:B------:R-:W1:Y:S02]  /*28b0*/  SYNCS.PHASECHK.TRANS64.TRYWAIT P0, [UR5+0x90], R3 ;  /* 0x00009003ff0075a7 */ /* 0x000e640008001105 */
[----:B-1----:R-:W-:Y:S05]  /*28c0*/  @!P0 BRA `(.L_x_45) ;  /* 0x0000005800008947 */ /* 0x002fea0003800000 */
.L_x_44:
[----:B------:R-:W-:-:S04]  /*28d0*/  UIADD3 UR4, UPT, UPT, UR6, 0x1, URZ ;  /* 0x0000000106047890 */ /* 0x000fc8000fffe0ff */
[----:B------:R-:W-:-:S04]  /*28e0*/  UISETP.NE.AND UP0, UPT, UR4, 0x2, UPT ;  /* 0x000000020400788c */ /* 0x000fc8000bf05270 */
[----:B------:R-:W-:Y:S02]  /*28f0*/  USEL UR7, URZ, 0x1, UP0 ;  /* 0x00000001ff077887 */ /* 0x000fe40008000000 */
[----:B------:R-:W-:-:S04]  /*2900*/  USEL UR4, UR4, URZ, UP0 ;  /* 0x000000ff04047287 */ /* 0x000fc80008000000 */
[----:B------:R-:W-:Y:S01]  /*2910*/  ULEA UR4, UR4, UR37, 0x3 ;  /* 0x0000002504047291 */ /* 0x000fe2000f8e18ff */
[----:B-1----:R-:W-:-:S04]  /*2920*/  LOP3.LUT R3, R12, UR7, RZ, 0x3c, !PT ;  /* 0x000000070c037c12 */ /* 0x002fc8000f8e3cff */
[----:B------:R-:W-:-:S04]  /*2930*/  SHF.L.U32 R0, R3, 0x1f, RZ ;  /* 0x0000001f03007819 */ /* 0x000fc800000006ff */
[----:B------:R-:W1:Y:S02]  /*2940*/  SYNCS.PHASECHK.TRANS64 P0, [UR4+0x90], R0 ;  /* 0x00009000ff0075a7 */ /* 0x000e640008001004 */
[----:B-1----:R-:W-:Y:S05]  /*2950*/  @P0 EXIT ;  /* 0x000000000000094d */ /* 0x002fea0003800000 */
[----:B------:R-:W-:Y:S02]  /*2960*/  SHF.L.U32 R3, R3, 0x1f, RZ ;  /* 0x0000001f03037819 */ /* 0x000fe400000006ff */
[----:B------:R-:W-:-:S07]  /*2970*/  MOV R0, UR4 ;  /* 0x0000000400007c02 */ /* 0x000fce0008000f00 */
.L_x_46:
[----:B-1----:R1:W2:Y:S02]  /*2980*/  SYNCS.PHASECHK.TRANS64.TRYWAIT P0, [R0+URZ+0x90], R3 ;  /* 0x00009003000075a7 */ /* 0x0022a400080011ff */
[----:B--2---:R-:W-:Y:S05]  /*2990*/  @!P0 NANOSLEEP.SYNCS 0x989680 ;  /* 0x009896800000895d */ /* 0x004fea0003900000 */
[----:B------:R-:W2:Y:S02]  /*29a0*/  @!P0 SYNCS.PHASECHK.TRANS64 P0, [R0+URZ+0x90], R3 ;  /* 0x00009003000085a7 */ /* 0x000ea400080010ff */
[----:B--2---:R-:W-:Y:S05]  /*29b0*/  @P0 EXIT ;  /* 0x000000000000094d */ /* 0x004fea0003800000 */
[----:B------:R-:W-:Y:S05]  /*29c0*/  BRA `(.L_x_46) ;  /* 0xfffffffc00ec7947 */ /* 0x000fea000383ffff */
.L_x_39:
[----:B------:R-:W-:-:S09]  /*29d0*/  UISETP.NE.AND UP1, UPT, UR8, URZ, UPT ;  /* 0x000000ff0800728c */ /* 0x000fd2000bf25270 */
[----:B------:R-:W-:Y:S05]  /*29e0*/  BRA.U UP1, `(.L_x_47) ;  /* 0x0000000d01cc7547 */ /* 0x000fea000b800000 */
[----:B------:R-:W-:Y:S01]  /*29f0*/  UMOV UR4, 0x40 ;  /* 0x0000004000047882 */ /* 0x000fe20000000000 */
[----:B------:R-:W-:Y:S01]  /*2a00*/  NOP ;  /* 0x0000000000007918 */ /* 0x000fe20000000000 */
[----:B------:R-:W-:Y:S01]  /*2a10*/  ULEA UR4, UR37, UR4, 0x18 ;  /* 0x0000000425047291 */ /* 0x000fe2000f8ec0ff */
[----:B------:R-:W-:Y:S02]  /*2a20*/  UMOV UR5, 0x400 ;  /* 0x0000040000057882 */ /* 0x000fe40000000000 */
[----:B------:R-:W-:-:S06]  /*2a30*/  ULEA UR37, UR37, UR5, 0x18 ;  /* 0x0000000525257291 */ /* 0x000fcc000f8ec0ff */
[----:B------:R-:W1:Y:S02]  /*2a40*/  LDS.U8 R0, [UR4+0x1c] ;  /* 0x00001c04ff007984 */ /* 0x000e640008000000 */
[----:B-1----:R-:W-:-:S13]  /*2a50*/  ISETP.NE.AND P0, PT, R0, RZ, PT ;  /* 0x000000ff0000720c */ /* 0x002fda0003f05270 */
[----:B------:R-:W-:Y:S05]  /*2a60*/  @P0 BRA `(.L_x_48) ;  /* 0x0000000000580947 */ /* 0x000fea0003800000 */
[----:B------:R-:W-:-:S13]  /*2a70*/  ELECT P0, URZ, PT ;  /* 0x0000000000ff782f */ /* 0x000fda0003800000 */
[----:B------:R-:W-:Y:S05]  /*2a80*/  @!P0 BRA `(.L_x_49) ;  /* 0x0000000000608947 */ /* 0x000fea0003800000 */
[----:B------:R-:W-:Y:S01]  /*2a90*/  UMOV UR5, 0x10 ;  /* 0x0000001000057882 */ /* 0x000fe20000000000 */
[----:B------:R-:W-:Y:S01]  /*2aa0*/  HFMA2 R0, -RZ, RZ, 0, 5.9604644775390625e-08 ;  /* 0x00000001ff007431 */ /* 0x000fe200000001ff */
[----:B------:R-:W-:-:S03]  /*2ab0*/  MOV R2, 0xffff ;  /* 0x0000ffff00027802 */ /* 0x000fc60000000f00 */
[----:B------:R-:W-:Y:S04]  /*2ac0*/  DEPBAR.LE SB1, 0x36 ;  /* 0x00009d800000791a */ /* 0x000fe80000000000 */
[----:B------:R-:W1:Y:S02]  /*2ad0*/  UTCATOMSWS.FIND_AND_SET.ALIGN UP0, UR5, UR5 ;  /* 0x00000005000575e3 */ /* 0x000e640008000800 */
[----:B-1----:R-:W-:Y:S01]  /*2ae0*/  MOV R3, UR5 ;  /* 0x0000000500037c02 */ /* 0x002fe20008000f00 */
[----:B------:R-:W-:Y:S06]  /*2af0*/  BRA.U UP0, `(.L_x_50) ;  /* 0x0000000100187547 */ /* 0x000fec000b800000 */
.L_x_51:
[----:B------:R-:W-:Y:S05]  /*2b00*/  NANOSLEEP 0x64 ;  /* 0x000000640000795d */ /* 0x000fea0003800000 */
[----:B------:R-:W-:-:S05]  /*2b10*/  UMOV UR5, 0x10 ;  /* 0x0000001000057882 */ /* 0x000fca0000000000 */
[----:B------:R-:W-:Y:S04]  /*2b20*/  DEPBAR.LE SB1, 0x36 ;  /* 0x00009d800000791a */ /* 0x000fe80000000000 */
[----:B------:R-:W1:Y:S02]  /*2b30*/  UTCATOMSWS.FIND_AND_SET.ALIGN UP0, UR5, UR5 ;  /* 0x00000005000575e3 */ /* 0x000e640008000800 */
[----:B-1----:R-:W-:Y:S01]  /*2b40*/  MOV R3, UR5 ;  /* 0x0000000500037c02 */ /* 0x002fe20008000f00 */
[----:B------:R-:W-:Y:S05]  /*2b50*/  BRA.U !UP0, `(.L_x_51) ;  /* 0xfffffffd08e87547 */ /* 0x000fea000b83ffff */
.L_x_50:
[-C--:B------:R-:W-:Y:S02]  /*2b60*/  SHF.L.U32 R2, R2, R3.reuse, RZ ;  /* 0x0000000302027219 */ /* 0x080fe400000006ff */
[----:B------:R-:W-:Y:S01]  /*2b70*/  SHF.L.U32 R0, R0, R3, RZ ;  /* 0x0000000300007219 */ /* 0x000fe200000006ff */
[----:B------:R-:W-:Y:S02]  /*2b80*/  IMAD.SHL.U32 R3, R3, 0x20, RZ ;  /* 0x0000002003037824 */ /* 0x000fe400078e00ff */
[----:B------:R1:W-:Y:S04]  /*2b90*/  ATOMS.OR RZ, [UR4+0x14], R2 ;  /* 0x00001402ffff798c */ /* 0x0003e8000b000004 */
[----:B------:R1:W-:Y:S04]  /*2ba0*/  ATOMS.OR RZ, [UR4+0x18], R0 ;  /* 0x00001800ffff798c */ /* 0x0003e8000b000004 */
[----:B------:R1:W-:Y:S01]  /*2bb0*/  STS [UR37+0x130], R3 ;  /* 0x00013003ff007988 */ /* 0x0003e20008000825 */
[----:B------:R-:W-:Y:S05]  /*2bc0*/  BRA `(.L_x_49) ;  /* 0x0000000000107947 */ /* 0x000fea0003800000 */
.L_x_48:
[----:B------:R-:W-:Y:S02]  /*2bd0*/  MOV R0, 0xffffffff ;  /* 0xffffffff00007802 */ /* 0x000fe40000000f00 */
[----:B------:R-:W-:-:S03]  /*2be0*/  MOV R2, 0x2c10 ;  /* 0x00002c1000027802 */ /* 0x000fc60000000f00 */
[----:B------:R1:W-:Y:S04]  /*2bf0*/  STS [UR37+0x130], R0 ;  /* 0x00013000ff007988 */ /* 0x0003e80008000825 */
[----:B-1-3-5:R-:W-:Y:S05]  /*2c00*/  CALL.REL.NOINC `($__internal_1_$__cuda_sm10x_tcgen05_guardrail_trap_phase_invalid_during_alloc) ;  /* 0x0000005c00487944 */ /* 0x02afea0003c00000 */
.L_x_49:
[----:B------:R-:W-:Y:S05]  /*2c10*/  WARPSYNC.ALL ;  /* 0x0000000000007948 */ /* 0x000fea0003800000 */
[----:B------:R-:W2:Y:S01]  /*2c20*/  S2UR UR5, SR_CgaCtaId ;  /* 0x00000000000579c3 */ /* 0x000ea20000008800 */
[----:B------:R-:W-:Y:S01]  /*2c30*/  UMOV UR4, 0x400 ;  /* 0x0000040000047882 */ /* 0x000fe20000000000 */
[----:B------:R-:W-:-:S06]  /*2c40*/  NOP ;  /* 0x0000000000007918 */ /* 0x000fcc0000000000 */
[----:B------:R-:W-:Y:S06]  /*2c50*/  BAR.ARV 0x6, 0xa0 ;  /* 0x0182800000007b1d */ /* 0x000fec0000002000 */
[----:B------:R-:W4:Y:S01]  /*2c60*/  LDCU UR7, c[0x0][0x38c] ;  /* 0x00007180ff0777ac */ /* 0x000f220008000800 */
[----:B------:R-:W-:Y:S01]  /*2c70*/  IMAD.MOV.U32 R11, RZ, RZ, 0x1 ;  /* 0x00000001ff0b7424 */ /* 0x000fe200078e00ff */
[----:B------:R-:W-:Y:S01]  /*2c80*/  CS2R R8, SRZ ;  /* 0x0000000000087805 */ /* 0x000fe2000001ff00 */
[----:B------:R-:W-:Y:S01]  /*2c90*/  IMAD.MOV.U32 R10, RZ, RZ, RZ ;  /* 0x000000ffff0a7224 */ /* 0x000fe200078e00ff */
[----:B------:R-:W3:Y:S01]  /*2ca0*/  LDCU UR6, c[0x0][0x38c] ;  /* 0x00007180ff0677ac */ /* 0x000ee20008000800 */
[----:B------:R-:W-:Y:S01]  /*2cb0*/  UMOV UR15, URZ ;  /* 0x000000ff000f7c82 */ /* 0x000fe20008000000 */
[----:B------:R-:W-:Y:S01]  /*2cc0*/  UMOV UR14, URZ ;  /* 0x000000ff000e7c82 */ /* 0x000fe20008000000 */
[----:B--2---:R-:W-:Y:S01]  /*2cd0*/  ULEA UR5, UR5, UR4, 0x18 ;  /* 0x0000000405057291 */ /* 0x004fe2000f8ec0ff */
[----:B------:R-:W-:Y:S01]  /*2ce0*/  UMOV UR24, 0x0 ;  /* 0x0000000000187882 */ /* 0x000fe20000000000 */
[----:B------:R-:W-:-:S02]  /*2cf0*/  UMOV UR25, 0x4200490 ;  /* 0x0420049000197882 */ /* 0x000fc40000000000 */
[----:B------:R-:W-:Y:S02]  /*2d00*/  UIADD3 UR10, UPT, UPT, UR5, 0x4400, URZ ;  /* 0x00004400050a7890 */ /* 0x000fe4000fffe0ff */
[----:B------:R-:W-:Y:S02]  /*2d10*/  UIADD3 UR11, UPT, UPT, UR5, 0xa400, URZ ;  /* 0x0000a400050b7890 */ /* 0x000fe4000fffe0ff */
[----:B----4-:R-:W-:Y:S01]  /*2d20*/  UIADD3 UR7, UPT, UPT, UR7, 0x3f, URZ ;  /* 0x0000003f07077890 */ /* 0x010fe2000fffe0ff */
[----:B-1----:R-:W1:Y:S01]  /*2d30*/  LDS R0, [UR5+0x130] ;  /* 0x00013005ff007984 */ /* 0x002e620008000800 */
[----:B------:R-:W-:Y:S02]  /*2d40*/  USHF.R.U32.HI UR10, URZ, 0x4, UR10 ;  /* 0x00000004ff0a7899 */ /* 0x000fe4000801160a */
[----:B------:R-:W-:Y:S02]  /*2d50*/  USHF.R.S32.HI UR4, URZ, 0x1f, UR7 ;  /* 0x0000001fff047899 */ /* 0x000fe40008011407 */
[----:B------:R-:W-:-:S02]  /*2d60*/  USHF.R.U32.HI UR11, URZ, 0x4, UR11 ;  /* 0x00000004ff0b7899 */ /* 0x000fc4000801160b */
[----:B------:R-:W-:Y:S02]  /*2d70*/  ULEA.HI UR4, UR4, UR7, URZ, 0x6 ;  /* 0x0000000704047291 */ /* 0x000fe4000f8f30ff */
[----:B------:R-:W-:Y:S02]  /*2d80*/  ULOP3.LUT UR10, UR10, 0x3fff, URZ, 0xc0, !UPT ;  /* 0x00003fff0a0a7892 */ /* 0x000fe4000f8ec0ff */
[----:B------:R-:W-:Y:S02]  /*2d90*/  USHF.R.S32.HI UR4, URZ, 0x6, UR4 ;  /* 0x00000006ff047899 */ /* 0x000fe40008011404 */
[----:B------:R-:W-:Y:S02]  /*2da0*/  ULOP3.LUT UR11, UR11, 0x3fff, URZ, 0xc0, !UPT ;  /* 0x00003fff0b0b7892 */ /* 0x000fe4000f8ec0ff */
[----:B------:R-:W-:Y:S01]  /*2db0*/  UISETP.LT.AND UP0, UPT, UR4, 0x1, UPT ;  /* 0x000000010400788c */ /* 0x000fe2000bf01270 */
[----:B------:R-:W-:Y:S01]  /*2dc0*/  UMOV UR22, 0x0 ;  /* 0x0000000000167882 */ /* 0x000fe20000000000 */
[----:B------:R-:W-:-:S02]  /*2dd0*/  UMOV UR23, 0x4200490 ;  /* 0x0420049000177882 */ /* 0x000fc40000000000 */
[----:B------:R-:W-:Y:S02]  /*2de0*/  USEL UR9, UR4, 0x1, !UP0 ;  /* 0x0000000104097887 */ /* 0x000fe4000c000000 */
[----:B------:R-:W-:Y:S02]  /*2df0*/  ULOP3.LUT UR10, UR10, 0x10000, URZ, 0xfc, !UPT ;  /* 0x000100000a0a7892 */ /* 0x000fe4000f8efcff */
[----:B------:R-:W-:Y:S02]  /*2e00*/  ULOP3.LUT UR11, UR11, 0x10000, URZ, 0xfc, !UPT ;  /* 0x000100000b0b7892 */ /* 0x000fe4000f8efcff */
[----:B------:R-:W-:Y:S02]  /*2e10*/  UIADD3 UR9, UPT, UPT, -UR9, URZ, URZ ;  /* 0x000000ff09097290 */ /* 0x000fe4000fffe1ff */
[----:B---3--:R-:W-:Y:S01]  /*2e20*/  UISETP.GE.AND UP3, UPT, UR6, 0x1, UPT ;  /* 0x000000010600788c */ /* 0x008fe2000bf66270 */
[----:B------:R-:W-:Y:S01]  /*2e30*/  UMOV UR20, 0x0 ;  /* 0x0000000000147882 */ /* 0x000fe20000000000 */
[----:B------:R-:W-:Y:S01]  /*2e40*/  UMOV UR21, 0x4200490 ;  /* 0x0420049000157882 */ /* 0x000fe20000000000 */
[----:B------:R-:W-:Y:S01]  /*2e50*/  UMOV UR18, 0x0 ;  /* 0x0000000000127882 */ /* 0x000fe20000000000 */
[----:B------:R-:W-:Y:S01]  /*2e60*/  UMOV UR19, 0x4200490 ;  /* 0x0420049000137882 */ /* 0x000fe20000000000 */
[----:B-1----:R-:W-:-:S15]  /*2e70*/  R2UR UR16, R0 ;  /* 0x00000000001072ca */ /* 0x002fde00000e0000 */
.L_x_58:
[----:B------:R-:W-:Y:S02]  /*2e80*/  LEA R0, R10, UR5, 0x3 ;  /* 0x000000050a007c11 */ /* 0x000fe4000f8e18ff */
[----:B------:R-:W-:Y:S02]  /*2e90*/  SHF.L.U32 R5, R9, 0x1f, RZ ;  /* 0x0000001f09057819 */ /* 0x000fe400000006ff */
[----:B------:R-:W-:Y:S01]  /*2ea0*/  PLOP3.LUT P0, PT, PT, PT, UP3, 0x80, 0x8 ;  /* 0x000000000008781c */ /* 0x000fe20003f0f038 */
[----:B------:R-:W-:Y:S01]  /*2eb0*/  VIADD R3, R0, 0x90 ;  /* 0x0000009000037836 */ /* 0x000fe20000000000 */
[----:B-1----:R-:W1:Y:S02]  /*2ec0*/  SYNCS.PHASECHK.TRANS64.TRYWAIT P1, [R0+URZ+0x80], R5 ;  /* 0x00008005000075a7 */ /* 0x002e6400080211ff */
[----:B-1-3--:R-:W-:Y:S09]  /*2ed0*/  @!P1 BRA `(.L_x_52) ;  /* 0x0000005000949947 */ /* 0x00aff20003800000 */
.L_x_143:
[----:B------:R-:W-:Y:S01]  /*2ee0*/  LEA R4, R10, UR5, 0x4 ;  /* 0x000000050a047c11 */ /* 0x000fe2000f8e20ff */
[----:B------:R-:W-:Y:S01]  /*2ef0*/  @UP3 ULEA UR6, UR14, UR5, 0x3 ;  /* 0x000000050e063291 */ /* 0x000fe2000f8e18ff */
[----:B------:R-:W-:Y:S01]  /*2f00*/  PLOP3.LUT P2, PT, PT, PT, PT, 0x80, 0x8 ;  /* 0x000000000008781c */ /* 0x000fe20003f4f070 */
[----:B------:R-:W-:Y:S01]  /*2f10*/  ULEA UR7, UR15, UR5, 0x3 ;  /* 0x000000050f077291 */ /* 0x000fe2000f8e18ff */
[----:B------:R-:W-:Y:S02]  /*2f20*/  PRMT R3, RZ, 0x654, R3 ;  /* 0x00000654ff037816 */ /* 0x000fe40000000003 */
[----:B-1----:R-:W1:Y:S01]  /*2f30*/  LDS.128 R4, [R4+0x110] ;  /* 0x0001100004047984 */ /* 0x002e620000000c00 */
[----:B------:R-:W-:Y:S02]  /*2f40*/  @P0 SHF.L.U32 R2, R8, 0x1f, RZ ;  /* 0x0000001f08020819 */ /* 0x000fe400000006ff */
[----:B------:R-:W-:Y:S01]  /*2f50*/  SHF.L.U32 R0, R11, 0x1f, RZ ;  /* 0x0000001f0b007819 */ /* 0x000fe200000006ff */
[----:B------:R-:W-:Y:S01]  /*2f60*/  @!PT LDS RZ, [RZ] ;  /* 0x00000000fffff984 */ /* 0x000fe20000000800 */
[----:B------:R-:W-:Y:S01]  /*2f70*/  @!PT LDS RZ, [RZ] ;  /* 0x00000000fffff984 */ /* 0x000fe20000000800 */
[----:B------:R-:W-:Y:S01]  /*2f80*/  @!PT LDS RZ, [RZ] ;  /* 0x00000000fffff984 */ /* 0x000fe20000000800 */
[----:B------:R-:W-:Y:S01]  /*2f90*/  @!PT LDS RZ, [RZ] ;  /* 0x00000000fffff984 */ /* 0x000fe20000000800 */
[----:B------:R2:W-:Y:S06]  /*2fa0*/  MEMBAR.ALL.CTA ;  /* 0x0000000000007992 */ /* 0x0005ec0000008000 */
[----:B--2---:R-:W2:Y:S02]  /*2fb0*/  FENCE.VIEW.ASYNC.S ;  /* 0x00000000000073c6 */ /* 0x004ea40000000000 */
[----:B--2---:R2:W-:Y:S01]  /*2fc0*/  SYNCS.ARRIVE.TRANS64.RED.A1T0 RZ, [R3+URZ], RZ ;  /* 0x000000ff03ff79a7 */ /* 0x0045e200081004ff */
[----:B------:R2:W3:Y:S01]  /*2fd0*/  @P0 SYNCS.PHASECHK.TRANS64.TRYWAIT P2, [UR6], R2 ;  /* 0x00000002ff0005a7 */ /* 0x0004e20008041106 */
[----:B------:R-:W-:Y:S01]  /*2fe0*/  ULEA.HI UR6, UR15, UR15, URZ, 0x1 ;  /* 0x0000000f0f067291 */ /* 0x000fe2000f8f08ff */
[----:B-1----:R-:W-:-:S03]  /*2ff0*/  LOP3.LUT P1, RZ, R6, 0x1, RZ, 0xc0, !PT ;  /* 0x0000000106ff7812 */ /* 0x002fc6000782c0ff */
[----:B------:R-:W-:Y:S02]  /*3000*/  USHF.L.U32 UR8, UR6, 0x6, URZ ;  /* 0x0000000606087899 */ /* 0x000fe400080006ff */
[----:B------:R-:W-:Y:S02]  /*3010*/  ULOP3.LUT UR6, UR6, 0xffe, URZ, 0xc0, !UPT ;  /* 0x00000ffe06067892 */ /* 0x000fe4000f8ec0ff */
[----:B------:R-:W-:Y:S02]  /*3020*/  ULOP3.LUT UR8, UR8, 0xffffff80, URZ, 0xc0, !UPT ;  /* 0xffffff8008087892 */ /* 0x000fe4000f8ec0ff */
[----:B------:R-:W-:Y:S02]  /*3030*/  UIADD3 UR6, UPT, UPT, -UR6, UR15, URZ ;  /* 0x0000000f06067290 */ /* 0x000fe4000fffe1ff */
[----:B------:R-:W-:Y:S01]  /*3040*/  UIADD3 UR8, UPT, UPT, UR16, UR8, URZ ;  /* 0x0000000810087290 */ /* 0x000fe2000fffe0ff */
[----:B------:R-:W1:Y:S03]  /*3050*/  SYNCS.PHASECHK.TRANS64.TRYWAIT P0, [UR7+0xc0], R0 ;  /* 0x0000c000ff0075a7 */ /* 0x000e660008001107 */
[----:B------:R-:W-:Y:S01]  /*3060*/  ULEA UR8, UR6, UR8, 0x14 ;  /* 0x0000000806087291 */ /* 0x000fe2000f8ea0ff */
[----:B-123--:R-:W-:Y:S11]  /*3070*/  @!P0 BRA `(.L_x_53) ;  /* 0x0000005000408947 */ /* 0x00eff60003800000 */
.L_x_145:
[----:B------:R-:W-:Y:S01]  /*3080*/  IADD3 R10, PT, PT, R10, 0x1, RZ ;  /* 0x000000010a0a7810 */ /* 0x000fe20007ffe0ff */
[----:B------:R-:W-:Y:S06]  /*3090*/  BRA.U !UP3, `(.L_x_54) ;  /* 0x000000010bc07547 */ /* 0x000fec000b800000 */
[----:B------:R-:W-:Y:S01]  /*30a0*/  UPLOP3.LUT UP4, UPT, UPT, UPT, UPT, 0x40, 0x4 ;  /* 0x000000000004789c */ /* 0x000fe20003f8e870 */
[----:B------:R-:W-:Y:S01]  /*30b0*/  UMOV UR13, UR9 ;  /* 0x00000009000d7c82 */ /* 0x000fe20008000000 */
[----:B------:R-:W-:Y:S01]  /*30c0*/  UMOV UR12, UR4 ;  /* 0x00000004000c7c82 */ /* 0x000fe20008000000 */
[----:B------:R-:W-:-:S08]  /*30d0*/  UMOV UR17, UR14 ;  /* 0x0000000e00117c82 */ /* 0x000fd00008000000 */
.L_x_57:
[----:B------:R-:W-:Y:S02]  /*30e0*/  UIADD3 UR13, UPT, UPT, UR13, 0x1, URZ ;  /* 0x000000010d0d7890 */ /* 0x000fe4000fffe0ff */
[----:B--2---:R-:W-:Y:S02]  /*30f0*/  ULEA UR6, UR17, UR5, 0x3 ;  /* 0x0000000511067291 */ /* 0x004fe4000f8e18ff */
[----:B------:R-:W-:Y:S01]  /*3100*/  UISETP.NE.AND UP0, UPT, UR13, URZ, UPT ;  /* 0x000000ff0d00728c */ /* 0x000fe2000bf05270 */
[----:B---3--:R-:W-:Y:S10]  /*3110*/  @P2 BRA `(.L_x_55) ;  /* 0x00000000000c2947 */ /* 0x008ff40003800000 */
[----:B-1----:R-:W-:Y:S04]  /*3120*/  SHF.L.U32 R3, R8, 0x1f, RZ ;  /* 0x0000001f08037819 */ /* 0x002fe800000006ff */
[----:B------:R-:W1:Y:S02]  /*3130*/  SYNCS.PHASECHK.TRANS64.TRYWAIT P0, [UR6], R3 ;  /* 0x00000003ff0075a7 */ /* 0x000e640008001106 */
[----:B-1----:R-:W-:Y:S05]  /*3140*/  @!P0 BRA `(.L_x_56) ;  /* 0x0000005000248947 */ /* 0x002fea0003800000 */
.L_x_55:
[----:B------:R-:W-:Y:S01]  /*3150*/  UISETP.NE.AND UP1, UPT, UR12, 0x1, UPT ;  /* 0x000000010c00788c */ /* 0x000fe2000bf25270 */
[----:B------:R-:W-:Y:S01]  /*3160*/  PLOP3.LUT P2, PT, PT, PT, PT, 0x80, 0x8 ;  /* 0x000000000008781c */ /* 0x000fe20003f4f070 */
[----:B------:R-:W-:Y:S02]  /*3170*/  UIADD3 UR14, UPT, UPT, UR17, 0x1, URZ ;  /* 0x00000001110e7890 */ /* 0x000fe4000fffe0ff */
[----:B------:R-:W-:Y:S02]  /*3180*/  ULEA UR28, UR17, UR11, 0xa ;  /* 0x0000000b111c7291 */ /* 0x000fe4000f8e50ff */
[----:B------:R-:W-:Y:S01]  /*3190*/  UISETP.NE.AND UP2, UPT, UR14, 0x3, UPT ;  /* 0x000000030e00788c */ /* 0x000fe2000bf45270 */
[----:B------:R-:W-:Y:S01]  /*31a0*/  PLOP3.LUT P0, PT, PT, PT, UP1, 0x80, 0x8 ;  /* 0x000000000008781c */ /* 0x000fe20003f0f018 */
[----:B------:R-:W-:Y:S02]  /*31b0*/  UIADD3 UR40, UPT, UPT, UR28, 0x2, URZ ;  /* 0x000000021c287890 */ /* 0x000fe4000fffe0ff */
[----:B------:R-:W-:Y:S02]  /*31c0*/  USEL UR27, URZ, 0x1, UP2 ;  /* 0x00000001ff1b7887 */ /* 0x000fe40009000000 */
[----:B------:R-:W-:Y:S02]  /*31d0*/  USEL UR14, UR14, URZ, UP2 ;  /* 0x000000ff0e0e7287 */ /* 0x000fe40009000000 */
[----:B------:R-:W-:Y:S02]  /*31e0*/  UIADD3 UR36, UPT, UPT, UR28, 0x4, URZ ;  /* 0x000000041c247890 */ /* 0x000fe4000fffe0ff */
[----:B------:R-:W-:Y:S01]  /*31f0*/  @UP1 ULEA UR26, UR14, UR5, 0x3 ;  /* 0x000000050e1a1291 */ /* 0x000fe2000f8e18ff */
[----:B------:R-:W-:Y:S01]  /*3200*/  LOP3.LUT R8, R8, UR27, RZ, 0x3c, !PT ;  /* 0x0000001b08087c12 */ /* 0x000fe2000f8e3cff */
[----:B------:R-:W-:Y:S02]  /*3210*/  UIADD3 UR32, UPT, UPT, UR28, 0x6, URZ ;  /* 0x000000061c207890 */ /* 0x000fe4000fffe0ff */
[----:B------:R-:W-:Y:S01]  /*3220*/  UIADD3 UR6, UPT, UPT, UR6, 0x18, URZ ;  /* 0x0000001806067890 */ /* 0x000fe2000fffe0ff */
[----:B-1----:R-:W-:Y:S01]  /*3230*/  @P0 SHF.L.U32 R0, R8, 0x1f, RZ ;  /* 0x0000001f08000819 */ /* 0x002fe200000006ff */
[----:B------:R-:W-:Y:S01]  /*3240*/  UIADD3 UR12, UPT, UPT, UR12, -0x1, URZ ;  /* 0xffffffff0c0c7890 */ /* 0x000fe2000fffe0ff */
[----:B------:R-:W-:Y:S02]  /*3250*/  UMOV UR29, 0x40004040 ;  /* 0x40004040001d7882 */ /* 0x000fe40000000000 */
[----:B------:R2:W3:Y:S01]  /*3260*/  @P0 SYNCS.PHASECHK.TRANS64.TRYWAIT P2, [UR26], R0 ;  /* 0x00000000ff0005a7 */ /* 0x0004e2000804111a */
[----:B------:R-:W-:Y:S01]  /*3270*/  ULEA UR26, UR17, UR10, 0x9 ;  /* 0x0000000a111a7291 */ /* 0x000fe2000f8e48ff */
[----:B------:R-:W-:Y:S01]  /*3280*/  UMOV UR27, 0x40004040 ;  /* 0x40004040001b7882 */ /* 0x000fe20000000000 */
[----:B------:R-:W-:Y:S02]  /*3290*/  UMOV UR41, 0x40004040 ;  /* 0x4000404000297882 */ /* 0x000fe40000000000 */
[----:B------:R-:W-:Y:S02]  /*32a0*/  UIADD3 UR38, UPT, UPT, UR26, 0x2, URZ ;  /* 0x000000021a267890 */ /* 0x000fe4000fffe0ff */
[----:B------:R-:W-:Y:S02]  /*32b0*/  UIADD3 UR34, UPT, UPT, UR26, 0x4, URZ ;  /* 0x000000041a227890 */ /* 0x000fe4000fffe0ff */
[----:B------:R-:W-:Y:S01]  /*32c0*/  UIADD3 UR30, UPT, UPT, UR26, 0x6, URZ ;  /* 0x000000061a1e7890 */ /* 0x000fe2000fffe0ff */
[----:B------:R2:W-:Y:S01]  /*32d0*/  UTCHMMA gdesc[UR26], gdesc[UR28], tmem[UR8], tmem[UR24], idesc[UR25], UP4 ;  /* 0x00ff181c1a0075ea */ /* 0x0005e2000a000008 */
[----:B------:R-:W-:Y:S01]  /*32e0*/  UPLOP3.LUT UP4, UPT, UPT, UPT, UPT, 0x80, 0x8 ;  /* 0x000000000008789c */ /* 0x000fe20003f8f070 */
[----:B------:R-:W-:Y:S01]  /*32f0*/  UMOV UR39, 0x40004040 ;  /* 0x4000404000277882 */ /* 0x000fe20000000000 */
[----:B------:R-:W-:Y:S01]  /*3300*/  UMOV UR37, 0x40004040 ;  /* 0x4000404000257882 */ /* 0x000fe20000000000 */
[----:B------:R2:W-:Y:S01]  /*3310*/  UTCHMMA gdesc[UR38], gdesc[UR40], tmem[UR8], tmem[UR22], idesc[UR23], UPT ;  /* 0x00ff1628260075ea */ /* 0x0005e2000b800008 */
[----:B------:R-:W-:Y:S01]  /*3320*/  UMOV UR35, 0x40004040 ;  /* 0x4000404000237882 */ /* 0x000fe20000000000 */
[----:B------:R-:W-:Y:S01]  /*3330*/  UMOV UR33, 0x40004040 ;  /* 0x4000404000217882 */ /* 0x000fe20000000000 */
[----:B------:R-:W-:Y:S01]  /*3340*/  UMOV UR31, 0x40004040 ;  /* 0x40004040001f7882 */ /* 0x000fe20000000000 */
[----:B------:R2:W-:Y:S01]  /*3350*/  UTCHMMA gdesc[UR34], gdesc[UR36], tmem[UR8], tmem[UR20], idesc[UR21], UPT ;  /* 0x00ff1424220075ea */ /* 0x0005e2000b800008 */
[----:B------:R2:W-:Y:S01]  /*3360*/  UTCHMMA gdesc[UR30], gdesc[UR32], tmem[UR8], tmem[UR18], idesc[UR19], UPT ;  /* 0x00ff12201e0075ea */ /* 0x0005e2000b800008 */
[----:B------:R2:W-:Y:S01]  /*3370*/  UTCBAR [UR6], URZ ;  /* 0x000000ff060073e9 */ /* 0x0005e200080000ff */
[----:B------:R-:W-:Y:S01]  /*3380*/  UMOV UR17, UR14 ;  /* 0x0000000e00117c82 */ /* 0x000fe20008000000 */
[----:B------:R-:W-:Y:S05]  /*3390*/  BRA.U UP0, `(.L_x_57) ;  /* 0xfffffffd00507547 */ /* 0x000fea000b83ffff */
.L_x_54:
[----:B------:R-:W-:Y:S01]  /*33a0*/  UIADD3 UR15, UPT, UPT, UR15, 0x1, URZ ;  /* 0x000000010f0f7890 */ /* 0x000fe2000fffe0ff */
[C---:B------:R-:W-:Y:S01]  /*33b0*/  ISETP.NE.AND P0, PT, R10.reuse, 0x2, PT ;  /* 0x000000020a00780c */ /* 0x040fe20003f05270 */
[----:B------:R-:W-:Y:S02]  /*33c0*/  UIADD3 UR7, UPT, UPT, UR7, 0xa0, URZ ;  /* 0x000000a007077890 */ /* 0x000fe4000fffe0ff */
[----:B------:R-:W-:Y:S01]  /*33d0*/  UISETP.NE.AND UP0, UPT, UR15, 0x4, UPT ;  /* 0x000000040f00788c */ /* 0x000fe2000bf05270 */
[----:B-12---:R-:W-:Y:S02]  /*33e0*/  SEL R0, RZ, 0x1, P0 ;  /* 0x00000001ff007807 */ /* 0x006fe40000000000 */
[----:B------:R-:W-:Y:S01]  /*33f0*/  SEL R10, R10, RZ, P0 ;  /* 0x000000ff0a0a7207 */ /* 0x000fe20000000000 */
[----:B------:R-:W-:Y:S01]  /*3400*/  USEL UR6, URZ, 0x1, UP0 ;  /* 0x00000001ff067887 */ /* 0x000fe20008000000 */
[----:B------:R-:W-:Y:S01]  /*3410*/  LOP3.LUT R9, R9, R0, RZ, 0x3c, !PT ;  /* 0x0000000009097212 */ /* 0x000fe200078e3cff */
[----:B------:R-:W-:Y:S01]  /*3420*/  USEL UR15, UR15, URZ, UP0 ;  /* 0x000000ff0f0f7287 */ /* 0x000fe20008000000 */
[----:B------:R1:W-:Y:S03]  /*3430*/  UTCBAR [UR7], URZ ;  /* 0x000000ff070073e9 */ /* 0x0003e600080000ff */
[----:B------:R-:W-:Y:S01]  /*3440*/  LOP3.LUT R11, R11, UR6, RZ, 0x3c, !PT ;  /* 0x000000060b0b7c12 */ /* 0x000fe2000f8e3cff */
[----:B------:R-:W-:Y:S07]  /*3450*/  @P1 BRA `(.L_x_58) ;  /* 0xfffffff800881947 */ /* 0x000fee000383ffff */
[----:B------:R-:W2:Y:S01]  /*3460*/  S2UR UR4, SR_CgaCtaId ;  /* 0x00000000000479c3 */ /* 0x000ea20000008800 */
[----:B------:R-:W-:Y:S01]  /*3470*/  ELECT P0, URZ, PT ;  /* 0x0000000000ff782f */ /* 0x000fe20003800000 */
[----:B------:R-:W-:Y:S01]  /*3480*/  IMAD.MOV.U32 R0, RZ, RZ, 0x1 ;  /* 0x00000001ff007424 */ /* 0x000fe200078e00ff */
[----:B------:R-:W-:Y:S01]  /*3490*/  UIADD3 UR5, UPT, UPT, UR5, 0xc0, URZ ;  /* 0x000000c005057890 */ /* 0x000fe2000fffe0ff */
[----:B------:R-:W-:Y:S01]  /*34a0*/  SHF.L.U32 R3, R11, 0x1f, RZ ;  /* 0x0000001f0b037819 */ /* 0x000fe200000006ff */
[----:B------:R-:W-:-:S03]  /*34b0*/  UMOV UR6, 0x40 ;  /* 0x0000004000067882 */ /* 0x000fc60000000000 */
[----:B------:R-:W-:Y:S01]  /*34c0*/  UVIRTCOUNT.DEALLOC.SMPOOL 0x80 ;  /* 0x000000800000784c */ /* 0x000fe20000000000 */
[----:B--2---:R-:W-:Y:S02]  /*34d0*/  ULEA UR4, UR4, UR6, 0x18 ;  /* 0x0000000604047291 */ /* 0x004fe4000f8ec0ff */
[----:B------:R-:W-:-:S07]  /*34e0*/  ULEA UR6, UR15, UR5, 0x3 ;  /* 0x000000050f067291 */ /* 0x000fce000f8e18ff */
[----:B------:R2:W-:Y:S02]  /*34f0*/  @P0 STS.U8 [UR4+0x1c], R0 ;  /* 0x00001c00ff000988 */ /* 0x0005e40008000004 */
[----:B------:R-:W4:Y:S02]  /*3500*/  SYNCS.PHASECHK.TRANS64.TRYWAIT P0, [UR6], R3 ;  /* 0x00000003ff0075a7 */ /* 0x000f240008001106 */
[----:B--2-4-:R-:W-:Y:S05]  /*3510*/  @!P0 BRA `(.L_x_59) ;  /* 0x0000004c00488947 */ /* 0x014fea0003800000 */
.L_x_148:
[----:B-1----:R-:W-:-:S04]  /*3520*/  UIADD3 UR7, UPT, UPT, UR15, 0x1, URZ ;  /* 0x000000010f077890 */ /* 0x002fc8000fffe0ff */
[----:B------:R-:W-:-:S04]  /*3530*/  UISETP.NE.AND UP0, UPT, UR7, 0x4, UPT ;  /* 0x000000040700788c */ /* 0x000fc8000bf05270 */
[----:B------:R-:W-:Y:S02]  /*3540*/  USEL UR8, URZ, 0x1, UP0 ;  /* 0x00000001ff087887 */ /* 0x000fe40008000000 */
[----:B------:R-:W-:-:S04]  /*3550*/  USEL UR7, UR7, URZ, UP0 ;  /* 0x000000ff07077287 */ /* 0x000fc80008000000 */
[----:B------:R-:W-:Y:S01]  /*3560*/  ULEA UR6, UR7, UR5, 0x3 ;  /* 0x0000000507067291 */ /* 0x000fe2000f8e18ff */
[----:B------:R-:W-:-:S04]  /*3570*/  LOP3.LUT R2, R11, UR8, RZ, 0x3c, !PT ;  /* 0x000000080b027c12 */ /* 0x000fc8000f8e3cff */
[----:B--2---:R-:W-:-:S04]  /*3580*/  SHF.L.U32 R3, R2, 0x1f, RZ ;  /* 0x0000001f02037819 */ /* 0x004fc800000006ff */
[----:B------:R-:W1:Y:S02]  /*3590*/  SYNCS.PHASECHK.TRANS64.TRYWAIT P0, [UR6], R3 ;  /* 0x00000003ff0075a7 */ /* 0x000e640008001106 */
[----:B-1----:R-:W-:Y:S05]  /*35a0*/  @!P0 BRA `(.L_x_60) ;  /* 0x0000004c003c8947 */ /* 0x002fea0003800000 */
.L_x_150:
        /* <DEDUP_REMOVED lines=9> */
.L_x_152:
[----:B------:R-:W-:-:S04]  /*3640*/  UIADD3 UR7, UPT, UPT, UR7, 0x1, URZ ;  /* 0x0000000107077890 */ /* 0x000fc8000fffe0ff */
[----:B------:R-:W-:-:S04]  /*3650*/  UISETP.NE.AND UP0, UPT, UR7, 0x4, UPT ;  /* 0x000000040700788c */ /* 0x000fc8000bf05270 */
[----:B------:R-:W-:Y:S02]  /*3660*/  USEL UR6, URZ, 0x1, UP0 ;  /* 0x00000001ff067887 */ /* 0x000fe40008000000 */
[----:B------:R-:W-:-:S04]  /*3670*/  USEL UR7, UR7, URZ, UP0 ;  /* 0x000000ff07077287 */ /* 0x000fc80008000000 */
[----:B------:R-:W-:Y:S01]  /*3680*/  ULEA UR7, UR7, UR5, 0x3 ;  /* 0x0000000507077291 */ /* 0x000fe2000f8e18ff */
[----:B-1----:R-:W-:-:S04]  /*3690*/  LOP3.LUT R3, R2, UR6, RZ, 0x3c, !PT ;  /* 0x0000000602037c12 */ /* 0x002fc8000f8e3cff */
[----:B------:R-:W-:-:S04]  /*36a0*/  SHF.L.U32 R3, R3, 0x1f, RZ ;  /* 0x0000001f03037819 */ /* 0x000fc800000006ff */
[----:B------:R-:W1:Y:S02]  /*36b0*/  SYNCS.PHASECHK.TRANS64.TRYWAIT P0, [UR7], R3 ;  /* 0x00000003ff0075a7 */ /* 0x000e640008001107 */
[----:B-1----:R-:W-:Y:S05]  /*36c0*/  @!P0 BRA `(.L_x_62) ;  /* 0x0000004c00248947 */ /* 0x002fea0003800000 */
.L_x_154:
[----:B------:R-:W-:Y:S01]  /*36d0*/  NOP ;  /* 0x0000000000007918 */ /* 0x000fe20000000000 */
[----:B-1----:R-:W1:Y:S01]  /*36e0*/  LDS R0, [UR4+0x14] ;  /* 0x00001404ff007984 */ /* 0x002e620008000800 */
[----:B------:R-:W-:Y:S01]  /*36f0*/  ULOP3.LUT UR6, UR16, 0xffff, URZ, 0xc0, !UPT ;  /* 0x0000ffff10067892 */ /* 0x000fe2000f8ec0ff */
[----:B------:R-:W-:Y:S01]  /*3700*/  UMOV UR8, 0xffff ;  /* 0x0000ffff00087882 */ /* 0x000fe20000000000 */
[----:B------:R-:W-:Y:S02]  /*3710*/  UMOV UR5, 0x1 ;  /* 0x0000000100057882 */ /* 0x000fe40000000000 */
[----:B------:R-:W-:-:S04]  /*3720*/  USHF.R.U32.HI UR6, URZ, 0x5, UR6 ;  /* 0x00000005ff067899 */ /* 0x000fc80008011606 */
[----:B------:R-:W-:Y:S02]  /*3730*/  USHF.L.U32 UR8, UR8, UR6, URZ ;  /* 0x0000000608087299 */ /* 0x000fe400080006ff */
[----:B------:R-:W-:-:S04]  /*3740*/  USHF.L.U32 UR5, UR5, UR6, URZ ;  /* 0x0000000605057299 */ /* 0x000fc800080006ff */
[----:B-1----:R-:W-:-:S04]  /*3750*/  LOP3.LUT R0, R0, UR8, RZ, 0xc0, !PT ;  /* 0x0000000800007c12 */ /* 0x002fc8000f8ec0ff */
[----:B------:R-:W-:-:S13]  /*3760*/  ISETP.NE.AND P0, PT, R0, UR8, PT ;  /* 0x0000000800007c0c */ /* 0x000fda000bf05270 */
[----:B------:R-:W-:Y:S05]  /*3770*/  @P0 BRA `(.L_x_63) ;  /* 0x0000000000580947 */ /* 0x000fea0003800000 */
[----:B------:R-:W1:Y:S02]  /*3780*/  LDS R0, [UR4+0x18] ;  /* 0x00001804ff007984 */ /* 0x000e640008000800 */
[----:B-1----:R-:W-:-:S04]  /*3790*/  LOP3.LUT R0, R0, UR5, RZ, 0xc0, !PT ;  /* 0x0000000500007c12 */ /* 0x002fc8000f8ec0ff */
[----:B------:R-:W-:-:S13]  /*37a0*/  ISETP.NE.AND P0, PT, R0, UR5, PT ;  /* 0x0000000500007c0c */ /* 0x000fda000bf05270 */
[----:B------:R-:W-:Y:S05]  /*37b0*/  @P0 BRA `(.L_x_64) ;  /* 0x00000000003c0947 */ /* 0x000fea0003800000 */
[----:B------:R-:W1:Y:S01]  /*37c0*/  S2R R2, SR_LANEID ;  /* 0x0000000000027919 */ /* 0x000e620000000000 */
[----:B------:R-:W-:Y:S01]  /*37d0*/  ULOP3.LUT UR8, URZ, UR8, URZ, 0x33, !UPT ;  /* 0x00000008ff087292 */ /* 0x000fe2000f8e33ff */
[----:B------:R-:W-:Y:S01]  /*37e0*/  LOP3.LUT R4, RZ, UR5, RZ, 0x33, !PT ;  /* 0x00000005ff047c12 */ /* 0x000fe2000f8e33ff */
[----:B------:R-:W-:Y:S02]  /*37f0*/  VOTEU.ANY UR7, UPT, PT ;  /* 0x0000000000077886 */ /* 0x000fe400038e0100 */
[----:B------:R-:W-:Y:S01]  /*3800*/  UFLO.U32 UR7, UR7 ;  /* 0x00000007000772bd */ /* 0x000fe200080e0000 */
[----:B------:R-:W2:Y:S01]  /*3810*/  REDUX UR5, R4 ;  /* 0x00000000040573c4 */ /* 0x000ea20000000000 */
[----:B------:R-:W-:-:S06]  /*3820*/  IMAD.U32 R0, RZ, RZ, UR8 ;  /* 0x00000008ff007e24 */ /* 0x000fcc000f8e00ff */
[----:B------:R4:W-:Y:S01]  /*3830*/  UTCATOMSWS.AND URZ, UR8 ;  /* 0x0000000800ff79e3 */ /* 0x0009e20008000000 */
[----:B------:R-:W3:Y:S01]  /*3840*/  REDUX UR6, R0 ;  /* 0x00000000000673c4 */ /* 0x000ee20000000000 */
[----:B-1----:R-:W-:Y:S01]  /*3850*/  ISETP.EQ.U32.AND P0, PT, R2, UR7, PT ;  /* 0x0000000702007c0c */ /* 0x002fe2000bf02070 */
[----:B--2---:R-:W-:Y:S01]  /*3860*/  IMAD.U32 R2, RZ, RZ, UR5 ;  /* 0x00000005ff027e24 */ /* 0x004fe2000f8e00ff */
[----:B---3--:R-:W-:-:S11]  /*3870*/  MOV R3, UR6 ;  /* 0x0000000600037c02 */ /* 0x008fd60008000f00 */
[----:B------:R4:W-:Y:S04]  /*3880*/  @P0 ATOMS.AND RZ, [UR4+0x14], R3 ;  /* 0x00001403ffff098c */ /* 0x0009e8000a800004 */
[----:B------:R4:W-:Y:S01]  /*3890*/  @P0 ATOMS.AND RZ, [UR4+0x18], R2 ;  /* 0x00001802ffff098c */ /* 0x0009e2000a800004 */
[----:B------:R-:W-:Y:S05]  /*38a0*/  BRA `(.L_x_65) ;  /* 0x0000000000147947 */ /* 0x000fea0003800000 */
.L_x_64:
[----:B------:R-:W-:Y:S02]  /*38b0*/  MOV R2, 0x38d0 ;  /* 0x000038d000027802 */ /* 0x000fe40000000f00 */
[----:B---3-5:R-:W-:Y:S05]  /*38c0*/  CALL.REL.NOINC `($__internal_0_$__cuda_sm10x_tcgen05_guardrail_trap_col_being_dealloced_not_returned_by_alloc) ;  /* 0x00000050000c7944 */ /* 0x028fea0003c00000 */
[----:B------:R-:W-:Y:S05]  /*38d0*/  BRA `(.L_x_65) ;  /* 0x0000000000087947 */ /* 0x000fea0003800000 */
.L_x_63:
[----:B------:R-:W-:Y:S02]  /*38e0*/  MOV R2, 0x3900 ;  /* 0x0000390000027802 */ /* 0x000fe40000000f00 */
[----:B---3-5:R-:W-:Y:S05]  /*38f0*/  CALL.REL.NOINC `($__internal_2_$__cuda_sm10x_tcgen05_guardrail_trap_unallocated_columns_being_dealloced) ;  /* 0x0000005000187944 */ /* 0x028fea0003c00000 */
.L_x_65:
[----:B------:R-:W-:Y:S01]  /*3900*/  NOP ;  /* 0x0000000000007918 */ /* 0x000fe20000000000 */
[----:B----4-:R-:W-:Y:S05]  /*3910*/  EXIT ;  /* 0x000000000000794d */ /* 0x010fea0003800000 */
.L_x_47:
[----:B------:R-:W-:-:S09]  /*3920*/  UISETP.NE.OR UP2, UPT, UR8, 0x3, !UP2 ;  /* 0x000000030800788c */ /* 0x000fd2000d745670 */
[----:B------:R-:W-:Y:S05]  /*3930*/  BRA.U UP2, `(.L_x_66) ;  /* 0x0000001102147547 */ /* 0x000fea000b800000 */
[----:B------:R-:W1:Y:S01]  /*3940*/  LDC R0, c[0x0][0xb30] ;  /* 0x0002cc00ff007b82 */ /* 0x000e620000000800 */
[----:B------:R-:W2:Y:S01]  /*3950*/  LDCU.64 UR8, c[0x0][0x888] ;  /* 0x00011100ff0877ac */ /* 0x000ea20008000a00 */
[----:B------:R-:W-:Y:S02]  /*3960*/  HFMA2 R25, -RZ, RZ, 0, 0 ;  /* 0x00000000ff197431 */ /* 0x000fe400000001ff */
[----:B------:R-:W-:Y:S01]  /*3970*/  IMAD.MOV.U32 R32, RZ, RZ, 0x1 ;  /* 0x00000001ff207424 */ /* 0x000fe200078e00ff */
[----:B------:R-:W-:Y:S01]  /*3980*/  MOV R23, 0x1000 ;  /* 0x0000100000177802 */ /* 0x000fe20000000f00 */
[----:B------:R-:W4:Y:S01]  /*3990*/  LDCU.64 UR4, c[0x0][0x890] ;  /* 0x00011200ff0477ac */ /* 0x000f220008000a00 */
[----:B------:R-:W-:Y:S01]  /*39a0*/  IMAD.MOV.U32 R27, RZ, RZ, RZ ;  /* 0x000000ffff1b7224 */ /* 0x000fe200078e00ff */
[----:B------:R-:W3:Y:S01]  /*39b0*/  LDC R19, c[0x0][0x370] ;  /* 0x0000dc00ff137b82 */ /* 0x000ee20000000800 */
[----:B------:R-:W-:Y:S01]  /*39c0*/  UMOV UR7, 0x400 ;  /* 0x0000040000077882 */ /* 0x000fe20000000000 */
[----:B------:R-:W-:-:S02]  /*39d0*/  UPLOP3.LUT UP1, UPT, UPT, UPT, UPT, 0x40, 0x4 ;  /* 0x000000000004789c */ /* 0x000fc40003f2e870 */
[----:B------:R-:W-:-:S04]  /*39e0*/  ULEA UR7, UR37, UR7, 0x18 ;  /* 0x0000000725077291 */ /* 0x000fc8000f8ec0ff */
[----:B------:R-:W3:Y:S01]  /*39f0*/  LDC R2, c[0x0][0xb0c] ;  /* 0x0002c300ff027b82 */ /* 0x000ee20000000800 */
[----:B------:R-:W-:Y:S02]  /*3a00*/  UIADD3 UR13, UPT, UPT, UR7, 0x48, URZ ;  /* 0x00000048070d7890 */ /* 0x000fe4000fffe0ff */
[----:B--2---:R-:W-:Y:S02]  /*3a10*/  UISETP.NE.U32.AND UP2, UPT, UR8, URZ, UPT ;  /* 0x000000ff0800728c */ /* 0x004fe4000bf45070 */
[----:B------:R-:W-:Y:S02]  /*3a20*/  UIADD3 UR33, UPT, UPT, UR7, 0x30, URZ ;  /* 0x0000003007217890 */ /* 0x000fe4000fffe0ff */
[----:B----4-:R-:W-:Y:S01]  /*3a30*/  UISETP.NE.U32.AND UP3, UPT, UR4, URZ, UPT ;  /* 0x000000ff0400728c */ /* 0x010fe2000bf65070 */
[----:B------:R-:W2:Y:S01]  /*3a40*/  LDC R18, c[0x0][0xb20] ;  /* 0x0002c800ff127b82 */ /* 0x000ea20000000800 */
[----:B-1----:R-:W-:Y:S01]  /*3a50*/  ISETP.NE.AND P1, PT, R0, 0x1, PT ;  /* 0x000000010000780c */ /* 0x002fe20003f25270 */
[----:B------:R-:W-:-:S02]  /*3a60*/  UISETP.NE.AND.EX UP2, UPT, UR9, URZ, UPT, UP2 ;  /* 0x000000ff0900728c */ /* 0x000fc4000bf45320 */
[----:B------:R-:W-:Y:S02]  /*3a70*/  UIADD3 UR25, UPT, UPT, UR7, 0x38, URZ ;  /* 0x0000003807197890 */ /* 0x000fe4000fffe0ff */
[----:B------:R-:W-:Y:S02]  /*3a80*/  UIADD3 UR17, UPT, UPT, UR7, 0x40, URZ ;  /* 0x0000004007117890 */ /* 0x000fe4000fffe0ff */
[----:B------:R-:W1:Y:S01]  /*3a90*/  LDC.64 R36, c[0x0][0x348] ;  /* 0x0000d200ff247b82 */ /* 0x000e620000000a00 */
[----:B------:R-:W-:Y:S02]  /*3aa0*/  UPRMT UR13, UR37, 0x654, UR13 ;  /* 0x00000654250d7896 */ /* 0x000fe4000800000d */
[----:B------:R-:W-:-:S05]  /*3ab0*/  UISETP.NE.AND.EX UP3, UPT, UR5, URZ, UPT, UP3 ;  /* 0x000000ff0500728c */ /* 0x000fca000bf65330 */
[----:B------:R-:W4:Y:S08]  /*3ac0*/  LDC.64 R16, c[0x0][0xb10] ;  /* 0x0002c400ff107b82 */ /* 0x000f300000000a00 */
[----:B------:R-:W1:Y:S08]  /*3ad0*/  LDC.64 R6, c[0x0][0xb18] ;  /* 0x0002c600ff067b82 */ /* 0x000e700000000a00 */
[----:B------:R-:W1:Y:S08]  /*3ae0*/  LDC.64 R4, c[0x0][0xb28] ;  /* 0x0002ca00ff047b82 */ /* 0x000e700000000a00 */
[----:B--23--:R-:W1:Y:S02]  /*3af0*/  LDC R22, c[0x0][0x374] ;  /* 0x0000dd00ff167b82 */ /* 0x00ce640000000800 */
.L_x_77:
[----:B------:R-:W-:Y:S02]  /*3b00*/  LEA R0, R27, UR7, 0x3 ;  /* 0x000000071b007c11 */ /* 0x000fe4000f8e18ff */
[----:B------:R-:W-:Y:S02]  /*3b10*/  SHF.L.U32 R3, R25, 0x1f, RZ ;  /* 0x0000001f19037819 */ /* 0x000fe400000006ff */
[----:B------:R-:W-:Y:S02]  /*3b20*/  LEA R28, R27, UR7, 0x4 ;  /* 0x000000071b1c7c11 */ /* 0x000fe4000f8e20ff */
[----:B--2---:R-:W2:Y:S02]  /*3b30*/  SYNCS.PHASECHK.TRANS64.TRYWAIT P0, [R0+URZ+0x80], R3 ;  /* 0x00008003000075a7 */ /* 0x004ea400080011ff */
[----:B--2---:R-:W-:Y:S05]  /*3b40*/  @!P0 BRA `(.L_x_67) ;  /* 0x00000048001c8947 */ /* 0x004fea0003800000 */
.L_x_155:
[----:B------:R-:W-:Y:S01]  /*3b50*/  ISETP.GE.AND P0, PT, R26, 0x1, PT ;  /* 0x000000011a00780c */ /* 0x000fe20003f06270 */
[----:B------:R-:W3:Y:S01]  /*3b60*/  LDS.128 R28, [R28+0x110] ;  /* 0x000110001c1c7984 */ /* 0x000ee20000000c00 */
[----:B--2---:R-:W-:Y:S01]  /*3b70*/  VIADD R0, R0, 0x90 ;  /* 0x0000009000007836 */ /* 0x004fe20000000000 */
[----:B------:R-:W-:Y:S01]  /*3b80*/  @!PT LDS RZ, [RZ] ;  /* 0x00000000fffff984 */ /* 0x000fe20000000800 */
[----:B------:R-:W-:Y:S01]  /*3b90*/  @!PT LDS RZ, [RZ] ;  /* 0x00000000fffff984 */ /* 0x000fe20000000800 */
[----:B------:R-:W-:Y:S01]  /*3ba0*/  @!PT LDS RZ, [RZ] ;  /* 0x00000000fffff984 */ /* 0x000fe20000000800 */
[----:B------:R-:W-:Y:S01]  /*3bb0*/  @!PT LDS RZ, [RZ] ;  /* 0x00000000fffff984 */ /* 0x000fe20000000800 */
[----:B------:R2:W-:Y:S06]  /*3bc0*/  MEMBAR.ALL.CTA ;  /* 0x0000000000007992 */ /* 0x0005ec0000008000 */
[----:B--2---:R-:W2:Y:S01]  /*3bd0*/  FENCE.VIEW.ASYNC.S ;  /* 0x00000000000073c6 */ /* 0x004ea20000000000 */
[----:B------:R-:W-:Y:S04]  /*3be0*/  PRMT R0, RZ, 0x654, R0 ;  /* 0x00000654ff007816 */ /* 0x000fe80000000000 */
[----:B--2---:R2:W-:Y:S01]  /*3bf0*/  SYNCS.ARRIVE.TRANS64.RED.A1T0 RZ, [R0+URZ], RZ ;  /* 0x000000ff00ff79a7 */ /* 0x0045e200081004ff */
[----:B---3--:R-:W-:Y:S11]  /*3c00*/  LOP3.LUT P3, RZ, R30, 0x1, RZ, 0xc0, !PT ;  /* 0x000000011eff7812 */ /* 0x008ff6000786c0ff */
[----:B------:R-:W-:Y:S02]  /*3c10*/  @!UPT UIADD3 URZ, UPT, UPT, URZ, URZ, URZ ;  /* 0x000000fffffff290 */ /* 0x000fe4000fffe0ff */
[----:B------:R-:W-:Y:S02]  /*3c20*/  @P3 MOV R13, R28 ;  /* 0x0000001c000d3202 */ /* 0x000fe40000000f00 */
[----:B------:R-:W-:Y:S01]  /*3c30*/  @P3 LOP3.LUT R8, R29, 0xffff, RZ, 0xc0, !PT ;  /* 0x0000ffff1d083812 */ /* 0x000fe200078ec0ff */
[----:B--2---:R-:W-:Y:S06]  /*3c40*/  @!P0 BRA `(.L_x_68) ;  /* 0x0000000000a48947 */ /* 0x004fec0003800000 */
[----:B-1---5:R-:W-:Y:S01]  /*3c50*/  IMAD.HI.U32 R33, R22, R7, RZ ;  /* 0x0000000716217227 */ /* 0x022fe200078e00ff */
[----:B------:R-:W-:Y:S02]  /*3c60*/  ISETP.NE.AND P0, PT, R6, 0x1, PT ;  /* 0x000000010600780c */ /* 0x000fe40003f05270 */
[----:B------:R-:W-:Y:S01]  /*3c70*/  ISETP.NE.AND P2, PT, R26, 0x1, PT ;  /* 0x000000011a00780c */ /* 0x000fe20003f45270 */
[----:B----4-:R-:W-:Y:S01]  /*3c80*/  IMAD.HI.U32 R34, R19, R16, RZ ;  /* 0x0000001013227227 */ /* 0x010fe200078e00ff */
[----:B------:R-:W-:Y:S02]  /*3c90*/  SHF.R.U32.HI R33, RZ, R18, R33 ;  /* 0x00000012ff217219 */ /* 0x000fe40000011621 */
[----:B------:R-:W-:Y:S01]  /*3ca0*/  ISETP.NE.AND P4, PT, R2, 0x1, PT ;  /* 0x000000010200780c */ /* 0x000fe20003f85270 */
[----:B------:R-:W-:Y:S01]  /*3cb0*/  IMAD.HI.U32 R38, R13, R16, RZ ;  /* 0x000000100d267227 */ /* 0x000fe200078e00ff */
[----:B------:R-:W-:Y:S02]  /*3cc0*/  SHF.R.U32.HI R34, RZ, R17, R34 ;  /* 0x00000011ff227219 */ /* 0x000fe40000011622 */
[----:B------:R-:W-:Y:S01]  /*3cd0*/  SEL R3, R22, R33, !P0 ;  /* 0x0000002116037207 */ /* 0x000fe20004000000 */
[C---:B------:R-:W-:Y:S01]  /*3ce0*/  IMAD.HI.U32 R33, R8.reuse, R7, RZ ;  /* 0x0000000708217227 */ /* 0x040fe200078e00ff */
[----:B------:R-:W-:Y:S02]  /*3cf0*/  SEL R11, R19, R34, !P4 ;  /* 0x00000022130b7207 */ /* 0x000fe40006000000 */
[----:B------:R-:W-:Y:S01]  /*3d00*/  SHF.R.U32.HI R38, RZ, R17, R38 ;  /* 0x00000011ff267219 */ /* 0x000fe20000011626 */
[----:B------:R-:W-:Y:S01]  /*3d10*/  IMAD.HI.U32 R40, R3, R4, RZ ;  /* 0x0000000403287227 */ /* 0x000fe200078e00ff */
[----:B------:R-:W-:Y:S03]  /*3d20*/  SHF.R.U32.HI R33, RZ, R18, R33 ;  /* 0x00000012ff217219 */ /* 0x000fe60000011621 */
[----:B------:R-:W-:Y:S01]  /*3d30*/  IMAD.HI.U32 R34, R11, R4, RZ ;  /* 0x000000040b227227 */ /* 0x000fe200078e00ff */
[----:B------:R-:W-:Y:S02]  /*3d40*/  @P2 SHF.R.U32.HI R3, RZ, R5, R40 ;  /* 0x00000005ff032219 */ /* 0x000fe40000011628 */
[----:B------:R-:W-:Y:S02]  /*3d50*/  SEL R9, R8, R33, !P0 ;  /* 0x0000002108097207 */ /* 0x000fe40004000000 */
[----:B------:R-:W-:Y:S01]  /*3d60*/  @P2 SHF.R.U32.HI R11, RZ, R5, R34 ;  /* 0x00000005ff0b2219 */ /* 0x000fe20000011622 */
[C---:B------:R-:W-:Y:S01]  /*3d70*/  IMAD R10, R26.reuse, R3, RZ ;  /* 0x000000031a0a7224 */ /* 0x040fe200078e02ff */
[----:B------:R-:W-:Y:S01]  /*3d80*/  SEL R3, R13, R38, !P4 ;  /* 0x000000260d037207 */ /* 0x000fe20006000000 */
[C---:B------:R-:W-:Y:S03]  /*3d90*/  IMAD.HI.U32 R14, R9.reuse, R4, RZ ;  /* 0x00000004090e7227 */ /* 0x040fe600078e00ff */
[----:B------:R-:W-:Y:S01]  /*3da0*/  ISETP.GE.AND P0, PT, R9, R10, PT ;  /* 0x0000000a0900720c */ /* 0x000fe20003f06270 */
[C---:B------:R-:W-:Y:S01]  /*3db0*/  IMAD R12, R26.reuse, R11, RZ ;  /* 0x0000000b1a0c7224 */ /* 0x040fe200078e02ff */
[-C--:B------:R-:W-:Y:S04]  /*3dc0*/  SHF.R.U32.HI R14, RZ, R5.reuse, R14 ;  /* 0x00000005ff0e7219 */ /* 0x080fe8000001160e */
[----:B------:R-:W-:Y:S02]  /*3dd0*/  ISETP.GE.OR P0, PT, R3, R12, P0 ;  /* 0x0000000c0300720c */ /* 0x000fe40000706670 */
[----:B------:R-:W-:Y:S05]  /*3de0*/  SEL R15, R9, R14, !P2 ;  /* 0x0000000e090f7207 */ /* 0x000fea0005000000 */
[----:B------:R-:W-:Y:S04]  /*3df0*/  IMAD.MOV R14, RZ, RZ, -R15 ;  /* 0x000000ffff0e7224 */ /* 0x000fe800078e0a0f */
[----:B------:R-:W-:Y:S02]  /*3e00*/  IMAD R14, R26, R14, R9 ;  /* 0x0000000e1a0e7224 */ /* 0x000fe400078e0209 */
[C---:B------:R-:W-:Y:S05]  /*3e10*/  @!P0 IMAD.HI.U32 R10, R3.reuse, R4, RZ ;  /* 0x00000004030a8227 */ /* 0x040fea00078e00ff */
[----:B------:R-:W-:Y:S04]  /*3e20*/  @!P0 SHF.R.U32.HI R10, RZ, R5, R10 ;  /* 0x00000005ff0a8219 */ /* 0x000fe8000001160a */
[----:B------:R-:W-:Y:S01]  /*3e30*/  @!P0 SEL R0, R3, R10, !P2 ;  /* 0x0000000a03008207 */ /* 0x000fe20005000000 */
[----:B------:R-:W-:Y:S03]  /*3e40*/  IMAD.MOV R10, RZ, RZ, -R3 ;  /* 0x000000ffff0a7224 */ /* 0x000fe600078e0a03 */
[----:B------:R-:W-:Y:S01]  /*3e50*/  @!P0 IADD3 R15, PT, PT, R15, -R0, RZ ;  /* 0x800000000f0f8210 */ /* 0x000fe20007ffe0ff */
[----:B------:R-:W-:Y:S01]  /*3e60*/  @!P0 IMAD R0, R11, R14, R0 ;  /* 0x0000000e0b008224 */ /* 0x000fe200078e0200 */
[----:B------:R-:W-:Y:S01]  /*3e70*/  IADD3 R11, PT, PT, -R9, RZ, RZ ;  /* 0x000000ff090b7210 */ /* 0x000fe20007ffe1ff */
[----:B------:R-:W-:Y:S02]  /*3e80*/  IMAD R13, R2, R10, R13 ;  /* 0x0000000a020d7224 */ /* 0x000fe400078e020d */
[----:B------:R-:W-:Y:S02]  /*3e90*/  @!P0 IMAD R9, R15, R26, R3 ;  /* 0x0000001a0f098224 */ /* 0x000fe400078e0203 */
[----:B------:R-:W-:Y:S02]  /*3ea0*/  @!P0 IMAD.MOV.U32 R3, RZ, RZ, R0 ;  /* 0x000000ffff038224 */ /* 0x000fe400078e0000 */
[----:B------:R-:W-:Y:S02]  /*3eb0*/  IMAD R8, R6, R11, R8 ;  /* 0x0000000b06087224 */ /* 0x000fe400078e0208 */
[----:B------:R-:W-:Y:S02]  /*3ec0*/  IMAD R13, R3, R2, R13 ;  /* 0x00000002030d7224 */ /* 0x000fe400078e020d */
[----:B------:R-:W-:Y:S02]  /*3ed0*/  IMAD R8, R9, R6, R8 ;  /* 0x0000000609087224 */ /* 0x000fe400078e0208 */
.L_x_68:
[----:B------:R-:W-:Y:S05]  /*3ee0*/  BRA.U UP1, `(.L_x_69) ;  /* 0x0000000101107547 */ /* 0x000fea000b800000 */
[----:B------:R-:W-:Y:S04]  /*3ef0*/  MOV R0, UR6 ;  /* 0x0000000600007c02 */ /* 0x000fe80008000f00 */
[----:B------:R-:W-:Y:S04]  /*3f00*/  SHF.L.U32 R3, R0, 0x1f, RZ ;  /* 0x0000001f00037819 */ /* 0x000fe800000006ff */
[----:B------:R-:W2:Y:S02]  /*3f10*/  SYNCS.PHASECHK.TRANS64.TRYWAIT P0, [UR7+0x78], R3 ;  /* 0x00007803ff0075a7 */ /* 0x000ea40008001107 */
[----:B--2---:R-:W-:Y:S05]  /*3f20*/  @!P0 BRA `(.L_x_70) ;  /* 0x0000004400388947 */ /* 0x004fea0003800000 */
.L_x_69:
[----:B------:R-:W-:Y:S02]  /*3f30*/  R2UR UR35, R21 ;  /* 0x00000000152372ca */ /* 0x000fe400000e0000 */
[----:B------:R-:W-:Y:S02]  /*3f40*/  R2UR UR34, R20 ;  /* 0x00000000142272ca */ /* 0x000fe400000e0000 */
[----:B------:R-:W-:Y:S02]  /*3f50*/  ISETP.NE.U32.AND P2, PT, RZ, UR4, PT ;  /* 0x00000004ff007c0c */ /* 0x000fe4000bf45070 */
[----:B------:R-:W-:Y:S02]  /*3f60*/  SHF.L.U32 R12, R32, 0x1f, RZ ;  /* 0x0000001f200c7819 */ /* 0x000fe400000006ff */
[----:B------:R-:W-:Y:S05]  /*3f70*/  ISETP.NE.AND.EX P2, PT, RZ, UR5, PT, P2 ;  /* 0x00000005ff007c0c */ /* 0x000fea000bf45320 */
[----:B------:R-:W-:Y:S02]  /*3f80*/  USHF.L.U32 UR35, UR35, 0x6, URZ ;  /* 0x0000000623237899 */ /* 0x000fe400080006ff */
[----:B------:R-:W-:Y:S01]  /*3f90*/  USHF.L.U32 UR34, UR34, 0x7, URZ ;  /* 0x0000000722227899 */ /* 0x000fe200080006ff */
[----:B------:R-:W-:Y:S11]  /*3fa0*/  BRA.U !UP3, `(.L_x_71) ;  /* 0x000000010b347547 */ /* 0x000ff6000b800000 */
[----:B------:R-:W-:Y:S01]  /*3fb0*/  UPLOP3.LUT UP0, UPT, UPT, UPT, UP2, 0x80, 0x8 ;  /* 0x000000000008789c */ /* 0x000fe20003f0f020 */
[----:B--2---:R-:W-:Y:S02]  /*3fc0*/  HFMA2 R0, -RZ, RZ, 0, 5.9604644775390625e-08 ;  /* 0x00000001ff007431 */ /* 0x004fe400000001ff */
[----:B------:R-:W-:Y:S03]  /*3fd0*/  IMAD.MOV.U32 R59, RZ, RZ, 0x1 ;  /* 0x00000001ff3b7424 */ /* 0x000fe600078e00ff */
[----:B------:R-:W-:Y:S05]  /*3fe0*/  PLOP3.LUT P0, PT, PT, PT, UP0, 0x80, 0x8 ;  /* 0x000000000008781c */ /* 0x000fea0003f0f008 */
[----:B------:R-:W2:Y:S01]  /*3ff0*/  @UP0 LDCU.64 UR10, c[0x0][0x888] ;  /* 0x00011100ff0a07ac */ /* 0x000ea20008000a00 */
[----:B------:R-:W-:Y:S07]  /*4000*/  @UP0 UIMAD UR8, UR36, UR4, URZ ;  /* 0x00000004240802a4 */ /* 0x000fee000f8e02ff */
[----:B------:R-:W-:Y:S01]  /*4010*/  @!P0 PRMT R59, R0, 0x7610, R59 ;  /* 0x00007610003b8816 */ /* 0x000fe2000000003b */
[----:B--2---:R-:W-:Y:S03]  /*4020*/  @UP0 UIMAD.WIDE UR10, UR8, 0x4, UR10 ;  /* 0x00000004080a08a5 */ /* 0x004fe6000f8e020a */
[----:B------:R-:W2:Y:S03]  /*4030*/  @!UP0 LDCU UR8, c[0x0][0x880] ;  /* 0x00011000ff0887ac */ /* 0x000ea60008000800 */
[----:B------:R-:W-:Y:S01]  /*4040*/  IMAD.U32 R10, RZ, RZ, UR10 ;  /* 0x0000000aff0a7e24 */ /* 0x000fe2000f8e00ff */
[----:B------:R-:W-:Y:S05]  /*4050*/  MOV R11, UR11 ;  /* 0x0000000b000b7c02 */ /* 0x000fea0008000f00 */
[----:B-----5:R3:W5:Y:S02]  /*4060*/  @P0 LDG.E R35, desc[UR46][R10.64] ;  /* 0x0000002e0a230981 */ /* 0x020764000c1e1900 */
[----:B--23--:R-:W-:Y:S07]  /*4070*/  @!P0 IMAD.U32 R35, RZ, RZ, UR8 ;  /* 0x00000008ff238e24 */ /* 0x00cfee000f8e00ff */
.L_x_71:
[----:B-----5:R-:W-:Y:S01]  /*4080*/  @!P2 FSETP.EQ.AND P0, PT, R35, RZ, PT ;  /* 0x000000ff2300a20b */ /* 0x020fe20003f02000 */
[----:B------:R-:W-:Y:S01]  /*4090*/  @!UPT UIADD3 URZ, UPT, UPT, URZ, URZ, URZ ;  /* 0x000000fffffff290 */ /* 0x000fe2000fffe0ff */
[----:B------:R-:W-:Y:S11]  /*40a0*/  @!P2 BRA `(.L_x_72) ;  /* 0x000000000014a947 */ /* 0x000ff60003800000 */
[----:B------:R-:W-:Y:S02]  /*40b0*/  LOP3.LUT P2, RZ, R59, 0xff, RZ, 0xc0, !PT ;  /* 0x000000ff3bff7812 */ /* 0x000fe4000784c0ff */
[----:B------:R-:W-:Y:S04]  /*40c0*/  PLOP3.LUT P0, PT, PT, PT, UP0, 0x80, 0x8 ;  /* 0x000000000008781c */ /* 0x000fe80003f0f008 */
[----:B------:R-:W-:Y:S07]  /*40d0*/  PLOP3.LUT P0, PT, P0, PT, PT, 0x8, 0x80 ;  /* 0x000000000080781c */ /* 0x000fee000070e170 */
[----:B------:R-:W-:Y:S11]  /*40e0*/  @P2 FSETP.EQ.AND P0, PT, R35, RZ, PT ;  /* 0x000000ff2300220b */ /* 0x000ff60003f02000 */
[----:B------:R-:W-:Y:S02]  /*40f0*/  @!UPT UIADD3 URZ, UPT, UPT, URZ, URZ, URZ ;  /* 0x000000fffffff290 */ /* 0x000fe4000fffe0ff */
.L_x_72:
[----:B------:R-:W3:Y:S01]  /*4100*/  SYNCS.PHASECHK.TRANS64.TRYWAIT P2, [UR7+0x50], R12 ;  /* 0x0000500cff0075a7 */ /* 0x000ee20008041107 */
[----:B------:R-:W-:Y:S04]  /*4110*/  ELECT P4, URZ, PT ;  /* 0x0000000000ff782f */ /* 0x000fe80003880000 */
[----:B------:R-:W-:Y:S11]  /*4120*/  PLOP3.LUT P4, PT, P0, P4, PT, 0xf2, 0x2f ;  /* 0x00000000002f781c */ /* 0x000ff60000789e72 */
[----:B------:R-:W-:Y:S02]  /*4130*/  @!UPT UIADD3 URZ, UPT, UPT, URZ, URZ, URZ ;  /* 0x000000fffffff290 */ /* 0x000fe4000fffe0ff */
[----:B-1----:R-:W-:Y:S05]  /*4140*/  @!P4 IADD3 R9, P0, PT, R36, 0x580, RZ ;  /* 0x000005802409c810 */ /* 0x002fea0007f1e0ff */
[----:B--2---:R-:W-:Y:S01]  /*4150*/  @!P4 IMAD.X R0, RZ, RZ, R37, P0 ;  /* 0x000000ffff00c224 */ /* 0x004fe200000e0625 */
[----:B---3--:R-:W-:Y:S07]  /*4160*/  @!P2 BRA `(.L_x_73) ;  /* 0x0000004000c0a947 */ /* 0x008fee0003800000 */
.L_x_158:
[----:B------:R-:W-:Y:S01]  /*4170*/  @!P4 R2UR UR8, R0 ;  /* 0x000000000008c2ca */ /* 0x000fe200000e0000 */
[----:B------:R-:W-:Y:S01]  /*4180*/  VOTEU.ALL UP1, P4 ;  /* 0x0000000000ff7886 */ /* 0x000fe20002020000 */
[----:B------:R-:W-:Y:S01]  /*4190*/  @!P4 R2UR UR9, R9 ;  /* 0x000000000909c2ca */ /* 0x000fe200000e0000 */
[----:B------:R-:W-:Y:S01]  /*41a0*/  @!P4 IMAD.MOV.U32 R0, RZ, RZ, 0x1000 ;  /* 0x00001000ff00c424 */ /* 0x000fe200078e00ff */
[----:B------:R-:W-:Y:S01]  /*41b0*/  UMOV UR10, 0x0 ;  /* 0x00000000000a7882 */ /* 0x000fe20000000000 */
[----:B------:R-:W-:Y:S01]  /*41c0*/  UMOV UR11, 0x10000000 ;  /* 0x10000000000b7882 */ /* 0x000fe20000000000 */
[----:B------:R-:W-:Y:S01]  /*41d0*/  @!UP1 UIADD3 UR32, UPT, UPT, UR7, 0x200, URZ ;  /* 0x0000020007209890 */ /* 0x000fe2000fffe0ff */
[----:B------:R-:W-:Y:S01]  /*41e0*/  @!P4 IADD3 R9, P0, PT, R36, 0x580, RZ ;  /* 0x000005802409c810 */ /* 0x000fe20007f1e0ff */
[----:B------:R-:W-:Y:S05]  /*41f0*/  VOTEU.ALL UP1, P4 ;  /* 0x0000000000ff7886 */ /* 0x000fea0002020000 */
[----:B------:R-:W-:Y:S01]  /*4200*/  IMAD.U32 R11, RZ, RZ, UR8 ;  /* 0x00000008ff0b7e24 */ /* 0x000fe2000f8e00ff */
[----:B------:R-:W-:Y:S01]  /*4210*/  UPRMT UR8, UR37, 0x654, UR33 ;  /* 0x0000065425087896 */ /* 0x000fe20008000021 */
[----:B------:R-:W-:Y:S03]  /*4220*/  IMAD.U32 R10, RZ, RZ, UR9 ;  /* 0x00000009ff0a7e24 */ /* 0x000fe6000f8e00ff */
[----:B------:R-:W-:Y:S02]  /*4230*/  @!P4 R2UR UR15, R11 ;  /* 0x000000000b0fc2ca */ /* 0x000fe400000e0000 */
[----:B------:R-:W-:Y:S11]  /*4240*/  @!P4 R2UR UR14, R10 ;  /* 0x000000000a0ec2ca */ /* 0x000ff600000e0000 */
[----:B------:R-:W-:Y:S02]  /*4250*/  @!UPT UIADD3 URZ, UPT, UPT, URZ, URZ, URZ ;  /* 0x000000fffffff290 */ /* 0x000fe4000fffe0ff */
[----:B------:R2:W-:Y:S01]  /*4260*/  @!UP1 UTMALDG.3D [UR32], [UR14], desc[UR10] ;  /* 0x00000a200e0095b4 */ /* 0x0005e20008011000 */
[----:B------:R3:W-:Y:S01]  /*4270*/  @!P4 SYNCS.ARRIVE.TRANS64.RED.A0TR RZ, [UR7+0x30], R0 ;  /* 0x00003000ffffc9a7 */ /* 0x0007e20008300407 */
[----:B------:R-:W-:Y:S01]  /*4280*/  SYNCS.ARRIVE.TRANS64.RED.A1T0 RZ, [UR8], RZ ;  /* 0x000000ffffff79a7 */ /* 0x000fe20008100408 */
[----:B---3--:R-:W-:Y:S01]  /*4290*/  @!P4 IMAD.X R0, RZ, RZ, R37, P0 ;  /* 0x000000ffff00c224 */ /* 0x008fe200000e0625 */
[----:B------:R-:W3:Y:S02]  /*42a0*/  SYNCS.PHASECHK.TRANS64.TRYWAIT P2, [UR7+0x58], R12 ;  /* 0x0000580cff0075a7 */ /* 0x000ee40008041107 */
[----:B--23--:R-:W-:Y:S05]  /*42b0*/  @!P2 BRA `(.L_x_74) ;  /* 0x000000400084a947 */ /* 0x00cfea0003800000 */
.L_x_160:
        /* <DEDUP_REMOVED lines=8> */
[----:B------:R-:W-:Y:S01]  /*4340*/  @!UP1 UIADD3 UR24, UPT, UPT, UR7, 0x1200, URZ ;  /* 0x0000120007189890 */ /* 0x000fe2000fffe0ff */
[----:B------:R-:W-:Y:S01]  /*4350*/  VOTEU.ALL UP1, P4 ;  /* 0x0000000000ff7886 */ /* 0x000fe20002020000 */
[----:B------:R-:W-:Y:S01]  /*4360*/  UMOV UR27, UR35 ;  /* 0x00000023001b7c82 */ /* 0x000fe20008000000 */
[----:B------:R-:W-:Y:S02]  /*4370*/  UMOV UR28, UR36 ;  /* 0x00000024001c7c82 */ /* 0x000fe40008000000 */
[----:B------:R-:W-:Y:S01]  /*4380*/  IMAD.U32 R11, RZ, RZ, UR8 ;  /* 0x00000008ff0b7e24 */ /* 0x000fe2000f8e00ff */
[----:B------:R-:W-:Y:S01]  /*4390*/  UPRMT UR8, UR37, 0x654, UR25 ;  /* 0x0000065425087896 */ /* 0x000fe20008000019 */
[----:B------:R-:W-:Y:S02]  /*43a0*/  IMAD.U32 R10, RZ, RZ, UR9 ;  /* 0x00000009ff0a7e24 */ /* 0x000fe4000f8e00ff */
[----:B------:R-:W-:Y:S01]  /*43b0*/  @!P4 IMAD.X R20, RZ, RZ, R37, P0 ;  /* 0x000000ffff14c224 */ /* 0x000fe200000e0625 */
[----:B------:R-:W-:Y:S02]  /*43c0*/  @!P4 R2UR UR15, R11 ;  /* 0x000000000b0fc2ca */ /* 0x000fe400000e0000 */
[----:B------:R-:W-:Y:S11]  /*43d0*/  @!P4 R2UR UR14, R10 ;  /* 0x000000000a0ec2ca */ /* 0x000ff600000e0000 */
[----:B------:R-:W-:Y:S02]  /*43e0*/  @!UPT UIADD3 URZ, UPT, UPT, URZ, URZ, URZ ;  /* 0x000000fffffff290 */ /* 0x000fe4000fffe0ff */
[----:B------:R2:W-:Y:S01]  /*43f0*/  @!UP1 UTMALDG.3D [UR24], [UR14], desc[UR10] ;  /* 0x00000a180e0095b4 */ /* 0x0005e20008011000 */
[----:B------:R2:W-:Y:S01]  /*4400*/  @!P4 SYNCS.ARRIVE.TRANS64.RED.A0TR RZ, [UR7+0x38], R0 ;  /* 0x00003800ffffc9a7 */ /* 0x0005e20008300407 */
[----:B------:R-:W-:Y:S01]  /*4410*/  SYNCS.ARRIVE.TRANS64.RED.A1T0 RZ, [UR8], RZ ;  /* 0x000000ffffff79a7 */ /* 0x000fe20008100408 */
[----:B------:R-:W3:Y:S02]  /*4420*/  SYNCS.PHASECHK.TRANS64.TRYWAIT P2, [UR7+0x60], R12 ;  /* 0x0000600cff0075a7 */ /* 0x000ee40008041107 */
[----:B--23--:R-:W-:Y:S05]  /*4430*/  @!P2 BRA `(.L_x_75) ;  /* 0x00000040003ca947 */ /* 0x00cfea0003800000 */
.L_x_162:
[----:B------:R-:W2:Y:S01]  /*4440*/  LDC.64 R14, c[0x0][0xb10] ;  /* 0x0002c400ff0e7b82 */ /* 0x000ea20000000a00 */
[----:B------:R-:W-:Y:S01]  /*4450*/  @!P4 R2UR UR8, R20 ;  /* 0x000000001408c2ca */ /* 0x000fe200000e0000 */
[----:B------:R-:W-:Y:S01]  /*4460*/  VOTEU.ALL UP1, P4 ;  /* 0x0000000000ff7886 */ /* 0x000fe20002020000 */
[----:B------:R-:W-:Y:S01]  /*4470*/  @!P4 R2UR UR9, R21 ;  /* 0x000000001509c2ca */ /* 0x000fe200000e0000 */
[----:B------:R-:W-:Y:S01]  /*4480*/  UMOV UR10, 0x0 ;  /* 0x00000000000a7882 */ /* 0x000fe20000000000 */
[----:B------:R-:W-:Y:S03]  /*4490*/  UMOV UR11, 0x10000000 ;  /* 0x10000000000b7882 */ /* 0x000fe60000000000 */
[----:B------:R-:W3:Y:S01]  /*44a0*/  LDC.64 R10, c[0x0][0xb18] ;  /* 0x0002c600ff0a7b82 */ /* 0x000ee20000000a00 */
[----:B------:R-:W-:Y:S01]  /*44b0*/  @!UP1 UIADD3 UR18, UPT, UPT, UR34, 0x40, URZ ;  /* 0x0000004022129890 */ /* 0x000fe2000fffe0ff */
[----:B------:R-:W-:Y:S01]  /*44c0*/  @P3 SHF.R.U32.HI R24, RZ, 0x10, R29 ;  /* 0x00000010ff183819 */ /* 0x000fe2000001161d */
[----:B------:R-:W-:Y:S01]  /*44d0*/  @!UP1 UIADD3 UR16, UPT, UPT, UR7, 0x2200, URZ ;  /* 0x0000220007109890 */ /* 0x000fe2000fffe0ff */
[----:B------:R-:W-:Y:S01]  /*44e0*/  VIADD R27, R27, 0x1 ;  /* 0x000000011b1b7836 */ /* 0x000fe20000000000 */
[----:B------:R-:W-:Y:S03]  /*44f0*/  VOTEU.ALL UP1, P4 ;  /* 0x0000000000ff7886 */ /* 0x000fe60002020000 */
[----:B------:R-:W5:Y:S01]  /*4500*/  @!P1 LDC R0, c[0x0][0xb20] ;  /* 0x0002c800ff009b82 */ /* 0x000f620000000800 */
[----:B------:R-:W-:Y:S01]  /*4510*/  UMOV UR19, UR35 ;  /* 0x0000002300137c82 */ /* 0x000fe20008000000 */
[----:B------:R-:W-:Y:S01]  /*4520*/  IMAD.U32 R21, RZ, RZ, UR8 ;  /* 0x00000008ff157e24 */ /* 0x000fe2000f8e00ff */
[----:B------:R-:W-:Y:S05]  /*4530*/  UMOV UR20, UR36 ;  /* 0x0000002400147c82 */ /* 0x000fea0008000000 */
[----:B-1----:R-:W1:Y:S01]  /*4540*/  @!P1 LDC R3, c[0x0][0xb0c] ;  /* 0x0002c300ff039b82 */ /* 0x002e620000000800 */
[----:B------:R-:W-:Y:S01]  /*4550*/  IMAD.U32 R20, RZ, RZ, UR9 ;  /* 0x00000009ff147e24 */ /* 0x000fe2000f8e00ff */
[----:B------:R-:W-:Y:S01]  /*4560*/  UPRMT UR8, UR37, 0x654, UR17 ;  /* 0x0000065425087896 */ /* 0x000fe20008000011 */
[----:B------:R-:W-:Y:S03]  /*4570*/  @!P4 R2UR UR15, R21 ;  /* 0x00000000150fc2ca */ /* 0x000fe600000e0000 */
[----:B------:R-:W-:Y:S01]  /*4580*/  @!P4 R2UR UR14, R20 ;  /* 0x00000000140ec2ca */ /* 0x000fe200000e0000 */
[----:B------:R-:W-:Y:S11]  /*4590*/  @!P4 IMAD.MOV.U32 R20, RZ, RZ, 0x1000 ;  /* 0x00001000ff14c424 */ /* 0x000ff600078e00ff */
[----:B------:R-:W-:Y:S01]  /*45a0*/  @!UPT UIADD3 URZ, UPT, UPT, URZ, URZ, URZ ;  /* 0x000000fffffff290 */ /* 0x000fe2000fffe0ff */
[----:B------:R1:W-:Y:S01]  /*45b0*/  @!UP1 UTMALDG.3D [UR16], [UR14], desc[UR10] ;  /* 0x00000a100e0095b4 */ /* 0x0003e20008011000 */
[----:B------:R1:W-:Y:S02]  /*45c0*/  @!P4 SYNCS.ARRIVE.TRANS64.RED.A0TR RZ, [UR7+0x40], R20 ;  /* 0x00004014ffffc9a7 */ /* 0x0003e40008300407 */
[----:B-1----:R-:W-:Y:S01]  /*45d0*/  @!P1 ISETP.NE.AND P2, PT, R3, 0x1, PT ;  /* 0x000000010300980c */ /* 0x002fe20003f45270 */
[C---:B--2---:R-:W-:Y:S01]  /*45e0*/  @!P1 IMAD.HI.U32 R14, R13.reuse, R14, RZ ;  /* 0x0000000e0d0e9227 */ /* 0x044fe200078e00ff */
[----:B---3--:R-:W-:Y:S03]  /*45f0*/  @!P1 ISETP.NE.AND P0, PT, R10, 0x1, PT ;  /* 0x000000010a00980c */ /* 0x008fe60003f05270 */
[C---:B------:R-:W-:Y:S01]  /*4600*/  @!P1 IMAD.HI.U32 R11, R8.reuse, R11, RZ ;  /* 0x0000000b080b9227 */ /* 0x040fe200078e00ff */
[----:B------:R-:W-:Y:S04]  /*4610*/  @!P1 SHF.R.U32.HI R14, RZ, R15, R14 ;  /* 0x0000000fff0e9219 */ /* 0x000fe8000001160e */
[----:B-----5:R-:W-:Y:S01]  /*4620*/  @!P1 SHF.R.U32.HI R9, RZ, R0, R11 ;  /* 0x00000000ff099219 */ /* 0x020fe2000001160b */
[----:B------:R-:W-:Y:S01]  /*4630*/  SYNCS.ARRIVE.TRANS64.RED.A1T0 RZ, [UR8], RZ ;  /* 0x000000ffffff79a7 */ /* 0x000fe20008100408 */
[----:B------:R-:W-:Y:S02]  /*4640*/  @!P1 SEL R14, R13, R14, !P2 ;  /* 0x0000000e0d0e9207 */ /* 0x000fe40005000000 */
[----:B------:R-:W-:Y:S01]  /*4650*/  @!P1 SEL R9, R8, R9, !P0 ;  /* 0x0000000908099207 */ /* 0x000fe20004000000 */
[----:B------:R-:W1:Y:S04]  /*4660*/  SYNCS.PHASECHK.TRANS64.TRYWAIT P5, [UR7+0x68], R12 ;  /* 0x0000680cff0075a7 */ /* 0x000e6800080a1107 */
[----:B------:R-:W-:Y:S02]  /*4670*/  @!P1 IMAD.IADD R0, R9, 0x1, -R14 ;  /* 0x0000000109009824 */ /* 0x000fe400078e0a0e */
[----:B------:R-:W-:Y:S02]  /*4680*/  @!P1 IMAD.IADD R9, R14, 0x1, -R9 ;  /* 0x000000010e099824 */ /* 0x000fe400078e0a09 */
[----:B------:R-:W-:Y:S02]  /*4690*/  @!P1 IMAD R13, R0, R3, R13 ;  /* 0x00000003000d9224 */ /* 0x000fe400078e020d */
[----:B------:R-:W-:Y:S01]  /*46a0*/  @!P1 IMAD R8, R9, R10, R8 ;  /* 0x0000000a09089224 */ /* 0x000fe200078e0208 */
[----:B-1----:R-:W-:Y:S06]  /*46b0*/  @!P5 BRA `(.L_x_76) ;  /* 0x0000003c00b4d947 */ /* 0x002fec0003800000 */
.L_x_164:
[----:B-1----:R-:W-:Y:S01]  /*46c0*/  @!P4 IADD3 R3, P0, PT, R36, 0x580, RZ ;  /* 0x000005802403c810 */ /* 0x002fe20007f1e0ff */
[----:B------:R-:W-:Y:S01]  /*46d0*/  VOTEU.ALL UP1, P4 ;  /* 0x0000000000ff7886 */ /* 0x000fe20002020000 */
[----:B------:R-:W-:Y:S01]  /*46e0*/  UMOV UR18, 0x0 ;  /* 0x0000000000127882 */ /* 0x000fe20000000000 */
[----:B------:R-:W-:Y:S01]  /*46f0*/  UMOV UR19, 0x10000000 ;  /* 0x1000000000137882 */ /* 0x000fe20000000000 */
[----:B------:R-:W-:Y:S01]  /*4700*/  @!P4 R2UR UR9, R3 ;  /* 0x000000000309c2ca */ /* 0x000fe200000e0000 */
[----:B------:R-:W-:Y:S01]  /*4710*/  @!P4 IMAD.X R0, RZ, RZ, R37, P0 ;  /* 0x000000ffff00c224 */ /* 0x000fe200000e0625 */
[----:B------:R-:W-:Y:S01]  /*4720*/  @!UP1 UIADD3 UR10, UPT, UPT, UR34, 0x60, URZ ;  /* 0x00000060220a9890 */ /* 0x000fe2000fffe0ff */
[----:B------:R-:W-:Y:S01]  /*4730*/  ISETP.NE.AND P0, PT, R27, 0x2, PT ;  /* 0x000000021b00780c */ /* 0x000fe20003f05270 */
[----:B------:R-:W-:Y:S01]  /*4740*/  UMOV UR11, UR35 ;  /* 0x00000023000b7c82 */ /* 0x000fe20008000000 */
[----:B------:R-:W-:Y:S01]  /*4750*/  UMOV UR12, UR36 ;  /* 0x00000024000c7c82 */ /* 0x000fe20008000000 */
[----:B------:R-:W-:Y:S01]  /*4760*/  @!P4 R2UR UR8, R0 ;  /* 0x000000000008c2ca */ /* 0x000fe200000e0000 */
[----:B------:R-:W-:Y:S01]  /*4770*/  IMAD.IADD R20, R8, 0x1, R58 ;  /* 0x0000000108147824 */ /* 0x000fe200078e023a */
[----:B------:R-:W-:Y:S01]  /*4780*/  @P3 R2UR UR36, R24 ;  /* 0x00000000182432ca */ /* 0x000fe200000e0000 */
[----:B------:R-:W-:Y:S01]  /*4790*/  IMAD.IADD R21, R13, 0x1, R60 ;  /* 0x000000010d157824 */ /* 0x000fe200078e023c */
[----:B------:R-:W-:Y:S02]  /*47a0*/  SEL R0, RZ, 0x1, P0 ;  /* 0x00000001ff007807 */ /* 0x000fe40000000000 */
[----:B------:R-:W-:Y:S01]  /*47b0*/  LOP3.LUT R32, R32, 0x1, RZ, 0x3c, !PT ;  /* 0x0000000120207812 */ /* 0x000fe200078e3cff */
[----:B------:R-:W-:Y:S01]  /*47c0*/  IMAD.U32 R10, RZ, RZ, UR9 ;  /* 0x00000009ff0a7e24 */ /* 0x000fe2000f8e00ff */
[----:B------:R-:W-:Y:S01]  /*47d0*/  @!UP1 UIADD3 UR9, UPT, UPT, UR7, 0x48, URZ ;  /* 0x0000004807099890 */ /* 0x000fe2000fffe0ff */
[----:B------:R-:W-:Y:S02]  /*47e0*/  LOP3.LUT R25, R25, R0, RZ, 0x3c, !PT ;  /* 0x0000000019197212 */ /* 0x000fe400078e3cff */
[----:B------:R-:W-:Y:S02]  /*47f0*/  SEL R27, R27, RZ, P0 ;  /* 0x000000ff1b1b7207 */ /* 0x000fe40000000000 */
[----:B------:R-:W-:Y:S01]  /*4800*/  IMAD.U32 R11, RZ, RZ, UR8 ;  /* 0x00000008ff0b7e24 */ /* 0x000fe2000f8e00ff */
[----:B------:R-:W-:Y:S01]  /*4810*/  @!P4 R2UR UR14, R10 ;  /* 0x000000000a0ec2ca */ /* 0x000fe200000e0000 */
[----:B------:R-:W-:Y:S01]  /*4820*/  @!UP1 UIADD3 UR8, UPT, UPT, UR7, 0x3200, URZ ;  /* 0x0000320007089890 */ /* 0x000fe2000fffe0ff */
[----:B------:R-:W-:Y:S02]  /*4830*/  VOTEU.ALL UP1, P4 ;  /* 0x0000000000ff7886 */ /* 0x000fe40002020000 */
[----:B------:R-:W-:Y:S11]  /*4840*/  @!P4 R2UR UR15, R11 ;  /* 0x000000000b0fc2ca */ /* 0x000ff600000e0000 */
[----:B------:R-:W-:Y:S02]  /*4850*/  @!UPT UIADD3 URZ, UPT, UPT, URZ, URZ, URZ ;  /* 0x000000fffffff290 */ /* 0x000fe4000fffe0ff */
[----:B------:R2:W-:Y:S01]  /*4860*/  @!UP1 UTMALDG.3D [UR8], [UR14], desc[UR18] ;  /* 0x000012080e0095b4 */ /* 0x0005e20008011000 */
[----:B------:R2:W-:Y:S01]  /*4870*/  @!P4 SYNCS.ARRIVE.TRANS64.RED.A0TR RZ, [UR7+0x48], R23 ;  /* 0x00004817ffffc9a7 */ /* 0x0005e20008300407 */
[----:B------:R-:W-:Y:S01]  /*4880*/  UPLOP3.LUT UP1, UPT, UPT, UPT, UPT, 0x80, 0x8 ;  /* 0x000000000008789c */ /* 0x000fe20003f2f070 */
[----:B------:R-:W-:Y:S01]  /*4890*/  SYNCS.ARRIVE.TRANS64.RED.A1T0 RZ, [UR13], RZ ;  /* 0x000000ffffff79a7 */ /* 0x000fe2000810040d */
[----:B------:R-:W-:Y:S09]  /*48a0*/  @P3 BRA `(.L_x_77) ;  /* 0xfffffff000943947 */ /* 0x000ff2000383ffff */
[----:B------:R-:W-:-:S04]  /*48b0*/  SHF.L.U32 R3, R32, 0x1f, RZ ;  /* 0x0000001f20037819 */ /* 0x000fc800000006ff */
[----:B------:R-:W1:Y:S02]  /*48c0*/  SYNCS.PHASECHK.TRANS64.TRYWAIT P0, [UR7+0x50], R3 ;  /* 0x00005003ff0075a7 */ /* 0x000e640008001107 */
[----:B-1----:R-:W-:Y:S05]  /*48d0*/  @!P0 BRA `(.L_x_78) ;  /* 0x0000003c00448947 */ /* 0x002fea0003800000 */
.L_x_166:
[----:B------:R-:W3:Y:S02]  /*48e0*/  SYNCS.PHASECHK.TRANS64.TRYWAIT P0, [UR7+0x58], R3 ;  /* 0x00005803ff0075a7 */ /* 0x000ee40008001107 */
[----:B---3--:R-:W-:Y:S05]  /*48f0*/  @!P0 BRA `(.L_x_79) ;  /* 0x0000003c00548947 */ /* 0x008fea0003800000 */
.L_x_168:
[----:B------:R-:W3:Y:S02]  /*4900*/  SYNCS.PHASECHK.TRANS64.TRYWAIT P0, [UR7+0x60], R3 ;  /* 0x00006003ff0075a7 */ /* 0x000ee40008001107 */
[----:B---3--:R-:W-:Y:S05]  /*4910*/  @!P0 BRA `(.L_x_80) ;  /* 0x0000003c00648947 */ /* 0x008fea0003800000 */
.L_x_170:
[----:B-1----:R-:W-:-:S07]  /*4920*/  MOV R0, UR7 ;  /* 0x0000000700007c02 */ /* 0x002fce0008000f00 */
.L_x_81:
[----:B-1----:R-:W-:-:S04]  /*4930*/  SHF.L.U32 R3, R32, 0x1f, RZ ;  /* 0x0000001f20037819 */ /* 0x002fc800000006ff */
[----:B------:R1:W3:Y:S03]  /*4940*/  SYNCS.PHASECHK.TRANS64.TRYWAIT P0, [R0+URZ+0x68], R3 ;  /* 0x00006803000075a7 */ /* 0x0002e600080011ff */
[----:B---3--:R-:W-:Y:S05]  /*4950*/  @!P0 NANOSLEEP.SYNCS 0x989680 ;  /* 0x009896800000895d */ /* 0x008fea0003900000 */
[----:B------:R-:W3:Y:S02]  /*4960*/  @!P0 SYNCS.PHASECHK.TRANS64 P0, [R0+URZ+0x68], R3 ;  /* 0x00006803000085a7 */ /* 0x000ee400080010ff */
[----:B--23--:R-:W-:Y:S05]  /*4970*/  @P0 EXIT ;  /* 0x000000000000094d */ /* 0x00cfea0003800000 */
[----:B------:R-:W-:Y:S05]  /*4980*/  BRA `(.L_x_81) ;  /* 0xfffffffc00e87947 */ /* 0x000fea000383ffff */
.L_x_66:
[----:B------:R-:W-:-:S06]  /*4990*/  UISETP.GE.AND UP1, UPT, UR8, 0x4, UPT ;  /* 0x000000040800788c */ /* 0x000fcc000bf26270 */
[----:B------:R-:W-:-:S13]  /*49a0*/  PLOP3.LUT P0, PT, PT, PT, UP1, 0x80, 0x8 ;  /* 0x000000000008781c */ /* 0x000fda0003f0f018 */
[----:B------:R-:W-:Y:S05]  /*49b0*/  @!P0 EXIT ;  /* 0x000000000000894d */ /* 0x000fea0003800000 */
[----:B------:R-:W-:Y:S01]  /*49c0*/  BAR.SYNC.DEFER_BLOCKING 0x6, 0xa0 ;  /* 0x0182800000007b1d */ /* 0x000fe20000010000 */
[C---:B------:R-:W-:Y:S01]  /*49d0*/  IMAD.SHL.U32 R7, R72.reuse, 0x20, RZ ;  /* 0x0000002048077824 */ /* 0x040fe200078e00ff */
[C---:B------:R-:W-:Y:S01]  /*49e0*/  LOP3.LUT P0, RZ, R72.reuse, 0x4, RZ, 0xc0, !PT ;  /* 0x0000000448ff7812 */ /* 0x040fe2000780c0ff */
[C---:B------:R-:W-:Y:S01]  /*49f0*/  IMAD.SHL.U32 R64, R72.reuse, 0x10, RZ ;  /* 0x0000001048407824 */ /* 0x040fe200078e00ff */
[----:B------:R-:W-:Y:S01]  /*4a00*/  CS2R R68, SRZ ;  /* 0x0000000000447805 */ /* 0x000fe2000001ff00 */
[C---:B------:R-:W-:Y:S01]  /*4a10*/  IMAD.SHL.U32 R5, R72.reuse, 0x4, RZ ;  /* 0x0000000448057824 */ /* 0x040fe200078e00ff */
[----:B------:R-:W-:Y:S02]  /*4a20*/  UMOV UR48, 0x400 ;  /* 0x0000040000307882 */ /* 0x000fe40000000000 */
[----:B------:R-:W1:Y:S01]  /*4a30*/  LDC R63, c[0x0][0x370] ;  /* 0x0000dc00ff3f7b82 */ /* 0x000e620000000800 */
[----:B------:R-:W-:Y:S01]  /*4a40*/  ULEA UR48, UR37, UR48, 0x18 ;  /* 0x0000003025307291 */ /* 0x000fe2000f8ec0ff */
[----:B------:R-:W-:Y:S01]  /*4a50*/  LOP3.LUT R0, R7, 0xc0, RZ, 0xc0, !PT ;  /* 0x000000c007007812 */ /* 0x000fe200078ec0ff */
[----:B------:R-:W-:Y:S01]  /*4a60*/  IMAD.U32 R32, R72, 0x10000, RZ ;  /* 0x0001000048207824 */ /* 0x000fe200078e00ff */
[----:B------:R-:W-:Y:S01]  /*4a70*/  LOP3.LUT R64, R64, 0x600, RZ, 0xc0, !PT ;  /* 0x0000060040407812 */ /* 0x000fe200078ec0ff */
[----:B------:R-:W-:Y:S01]  /*4a80*/  UIADD3 UR4, UPT, UPT, UR48, 0x200, URZ ;  /* 0x0000020030047890 */ /* 0x000fe2000fffe0ff */
[----:B------:R-:W-:Y:S01]  /*4a90*/  LOP3.LUT R5, R0, 0x18, R5, 0xf8, !PT ;  /* 0x0000001800057812 */ /* 0x000fe200078ef805 */
[----:B------:R-:W-:Y:S01]  /*4aa0*/  IMAD.MOV.U32 R71, RZ, RZ, 0x20 ;  /* 0x00000020ff477424 */ /* 0x000fe200078e00ff */
[----:B------:R-:W2:Y:S01]  /*4ab0*/  LDC R28, c[0x0][0xb0c] ;  /* 0x0002c300ff1c7b82 */ /* 0x000ea20000000800 */
[----:B------:R-:W-:Y:S01]  /*4ac0*/  SHF.R.U32.HI R0, RZ, 0x1, R72 ;  /* 0x00000001ff007819 */ /* 0x000fe20000011648 */
[----:B------:R-:W-:Y:S01]  /*4ad0*/  IMAD.MOV.U32 R70, RZ, RZ, 0x1 ;  /* 0x00000001ff467424 */ /* 0x000fe200078e00ff */
[--C-:B------:R-:W-:Y:S01]  /*4ae0*/  LOP3.LUT R64, R64, 0x20, R7.reuse, 0xf8, !PT ;  /* 0x0000002040407812 */ /* 0x100fe200078ef807 */
[----:B------:R-:W-:Y:S01]  /*4af0*/  IMAD.MOV.U32 R30, RZ, RZ, RZ ;  /* 0x000000ffff1e7224 */ /* 0x000fe200078e00ff */
[----:B------:R-:W-:Y:S01]  /*4b00*/  LOP3.LUT R32, R32, 0x600000, RZ, 0xc0, !PT ;  /* 0x0060000020207812 */ /* 0x000fe200078ec0ff */
[----:B------:R-:W-:Y:S01]  /*4b10*/  IMAD.MOV.U32 R75, RZ, RZ, RZ ;  /* 0x000000ffff4b7224 */ /* 0x000fe200078e00ff */
[----:B------:R-:W-:Y:S01]  /*4b20*/  LOP3.LUT R5, R5, 0x8, R0, 0x78, !PT ;  /* 0x0000000805057812 */ /* 0x000fe200078e7800 */
[----:B------:R-:W4:Y:S01]  /*4b30*/  LDC R61, c[0x0][0xb20] ;  /* 0x0002c800ff3d7b82 */ /* 0x000f220000000800 */
[----:B------:R-:W3:Y:S01]  /*4b40*/  LDS R3, [UR48+0x130] ;  /* 0x00013030ff037984 */ /* 0x000ee20008000800 */
[----:B------:R-:W-:Y:S01]  /*4b50*/  LOP3.LUT R64, R64, 0x100, R7, 0xf8, !PT ;  /* 0x0000010040407812 */ /* 0x000fe200078ef807 */
[----:B------:R-:W-:Y:S01]  /*4b60*/  IMAD.U32 R66, RZ, RZ, UR4 ;  /* 0x00000004ff427e24 */ /* 0x000fe2000f8e00ff */
[----:B------:R-:W-:Y:S01]  /*4b70*/  LOP3.LUT R72, R72, 0x60, RZ, 0xc0, !PT ;  /* 0x0000006048487812 */ /* 0x000fe200078ec0ff */
[----:B------:R-:W1:Y:S01]  /*4b80*/  LDCU.64 UR52, c[0x0][0x348] ;  /* 0x00006900ff3477ac */ /* 0x000e620008000a00 */
[----:B------:R-:W-:-:S02]  /*4b90*/  LOP3.LUT R64, R64, R5, RZ, 0xfc, !PT ;  /* 0x0000000540407212 */ /* 0x000fc400078efcff */
[----:B------:R-:W1:Y:S01]  /*4ba0*/  LDC R27, c[0x0][0xb30] ;  /* 0x0002cc00ff1b7b82 */ /* 0x000e620000000800 */
[----:B------:R-:W-:Y:S01]  /*4bb0*/  SEL R71, R71, 0xffffffe0, !P0 ;  /* 0xffffffe047477807 */ /* 0x000fe20004000000 */
[----:B------:R-:W1:Y:S01]  /*4bc0*/  LDCU.64 UR38, c[0x0][0x888] ;  /* 0x00011100ff2677ac */ /* 0x000e620008000a00 */
[----:B------:R-:W1:Y:S05]  /*4bd0*/  LDCU.64 UR44, c[0x0][0x890] ;  /* 0x00011200ff2c77ac */ /* 0x000e6a0008000a00 */
[----:B------:R-:W1:Y:S01]  /*4be0*/  LDC.64 R56, c[0x0][0xb10] ;  /* 0x0002c400ff387b82 */ /* 0x000e620000000a00 */
[----:B------:R-:W-:Y:S01]  /*4bf0*/  UMOV UR49, URZ ;  /* 0x000000ff00317c82 */ /* 0x000fe20008000000 */
[----:B------:R-:W-:-:S06]  /*4c00*/  UMOV UR51, URZ ;  /* 0x000000ff00337c82 */ /* 0x000fcc0008000000 */
[----:B------:R-:W1:Y:S08]  /*4c10*/  LDC.64 R24, c[0x0][0xb18] ;  /* 0x0002c600ff187b82 */ /* 0x000e700000000a00 */
[----:B------:R-:W1:Y:S08]  /*4c20*/  LDC.64 R22, c[0x0][0xb28] ;  /* 0x0002ca00ff167b82 */ /* 0x000e700000000a00 */
[----:B------:R-:W1:Y:S01]  /*4c30*/  LDC.64 R54, c[0x0][0x8b0] ;  /* 0x00022c00ff367b82 */ /* 0x000e620000000a00 */
[----:B---3--:R-:W-:-:S07]  /*4c40*/  IMAD.IADD R32, R3, 0x1, R32 ;  /* 0x0000000103207824 */ /* 0x008fce00078e0220 */
[----:B------:R-:W3:Y:S08]  /*4c50*/  LDC.64 R52, c[0x0][0x8a8] ;  /* 0x00022a00ff347b82 */ /* 0x000ef00000000a00 */
[----:B--2-4-:R-:W1:Y:S02]  /*4c60*/  LDC R62, c[0x0][0x374] ;  /* 0x0000dd00ff3e7b82 */ /* 0x014e640000000800 */
.L_x_125:
[C---:B------:R-:W-:Y:S02]  /*4c70*/  LEA R0, R75.reuse, UR48, 0x3 ;  /* 0x000000304b007c11 */ /* 0x040fe4000f8e18ff */
[----:B------:R-:W-:Y:S02]  /*4c80*/  SHF.L.U32 R3, R68, 0x1f, RZ ;  /* 0x0000001f44037819 */ /* 0x000fe400000006ff */
[----:B------:R-:W-:Y:S02]  /*4c90*/  LEA R16, R75, UR48, 0x4 ;  /* 0x000000304b107c11 */ /* 0x000fe4000f8e20ff */
[----:B------:R-:W2:Y:S02]  /*4ca0*/  SYNCS.PHASECHK.TRANS64.TRYWAIT P0, [R0+URZ+0x80], R3 ;  /* 0x00008003000075a7 */ /* 0x000ea400080011ff */
[----:B-12---:R-:W-:Y:S05]  /*4cb0*/  @!P0 BRA `(.L_x_82) ;  /* 0x0000003800948947 */ /* 0x006fea0003800000 */
.L_x_171:
[----:B------:R-:W4:Y:S01]  /*4cc0*/  LDC.64 R12, c[0x0][0xb10] ;  /* 0x0002c400ff0c7b82 */ /* 0x000f220000000a00 */
[----:B------:R-:W3:Y:S01]  /*4cd0*/  LDS.128 R16, [R16+0x110] ;  /* 0x0001100010107984 */ /* 0x000ee20000000c00 */
[----:B-1----:R-:W-:Y:S01]  /*4ce0*/  ISETP.NE.AND P1, PT, R27, 0x1, PT ;  /* 0x000000011b00780c */ /* 0x002fe20003f25270 */
[----:B--2---:R-:W-:Y:S01]  /*4cf0*/  VIADD R0, R0, 0x90 ;  /* 0x0000009000007836 */ /* 0x004fe20000000000 */
[----:B------:R-:W-:Y:S04]  /*4d00*/  ISETP.GE.AND P0, PT, R26, 0x1, PT ;  /* 0x000000011a00780c */ /* 0x000fe80003f06270 */
[----:B------:R-:W1:Y:S01]  /*4d10*/  LDC.64 R10, c[0x0][0xb18] ;  /* 0x0002c600ff0a7b82 */ /* 0x000e620000000a00 */
[----:B------:R-:W-:Y:S01]  /*4d20*/  PRMT R0, RZ, 0x654, R0 ;  /* 0x00000654ff007816 */ /* 0x000fe20000000000 */
[----:B------:R-:W-:Y:S01]  /*4d30*/  @!PT LDS RZ, [RZ] ;  /* 0x00000000fffff984 */ /* 0x000fe20000000800 */
[----:B------:R-:W-:Y:S01]  /*4d40*/  @!PT LDS RZ, [RZ] ;  /* 0x00000000fffff984 */ /* 0x000fe20000000800 */
[----:B------:R-:W-:Y:S01]  /*4d50*/  @!PT LDS RZ, [RZ] ;  /* 0x00000000fffff984 */ /* 0x000fe20000000800 */
[----:B------:R-:W-:Y:S01]  /*4d60*/  @!PT LDS RZ, [RZ] ;  /* 0x00000000fffff984 */ /* 0x000fe20000000800 */
[----:B------:R2:W-:Y:S06]  /*4d70*/  MEMBAR.ALL.CTA ;  /* 0x0000000000007992 */ /* 0x0005ec0000008000 */
[----:B--2---:R-:W2:Y:S01]  /*4d80*/  FENCE.VIEW.ASYNC.S ;  /* 0x00000000000073c6 */ /* 0x004ea20000000000 */
[----:B------:R-:W1:Y:S08]  /*4d90*/  @!P1 LDC R14, c[0x0][0xb20] ;  /* 0x0002c800ff0e9b82 */ /* 0x000e700000000800 */
[----:B------:R-:W1:Y:S01]  /*4da0*/  @!P1 LDC R9, c[0x0][0xb0c] ;  /* 0x0002c300ff099b82 */ /* 0x000e620000000800 */
[----:B--2---:R2:W-:Y:S01]  /*4db0*/  SYNCS.ARRIVE.TRANS64.RED.A1T0 RZ, [R0+URZ], RZ ;  /* 0x000000ff00ff79a7 */ /* 0x0045e200081004ff */
[----:B---3--:R-:W-:Y:S04]  /*4dc0*/  LOP3.LUT P4, RZ, R18, 0x1, RZ, 0xc0, !PT ;  /* 0x0000000112ff7812 */ /* 0x008fe8000788c0ff */
[----:B------:R-:W-:Y:S09]  /*4dd0*/  P2R R73, PR, RZ, 0x10 ;  /* 0x00000010ff497803 */ /* 0x000ff20000000000 */
[----:B------:R-:W-:Y:S02]  /*4de0*/  @P4 MOV R31, R16 ;  /* 0x00000010001f4202 */ /* 0x000fe40000000f00 */
[----:B------:R-:W-:Y:S01]  /*4df0*/  @P4 LOP3.LUT R29, R17, 0xffff, RZ, 0xc0, !PT ;  /* 0x0000ffff111d4812 */ /* 0x000fe200078ec0ff */
[----:B--2-4-:R-:W-:Y:S06]  /*4e00*/  @!P0 BRA `(.L_x_83) ;  /* 0x0000000000a48947 */ /* 0x014fec0003800000 */
[----:B------:R-:W-:Y:S01]  /*4e10*/  IMAD.HI.U32 R36, R62, R25, RZ ;  /* 0x000000193e247227 */ /* 0x000fe200078e00ff */
[----:B------:R-:W-:Y:S02]  /*4e20*/  ISETP.NE.AND P0, PT, R24, 0x1, PT ;  /* 0x000000011800780c */ /* 0x000fe40003f05270 */
[----:B------:R-:W-:Y:S01]  /*4e30*/  ISETP.NE.AND P2, PT, R26, 0x1, PT ;  /* 0x000000011a00780c */ /* 0x000fe20003f45270 */
[-C--:B------:R-:W-:Y:S01]  /*4e40*/  IMAD.HI.U32 R34, R63, R56.reuse, RZ ;  /* 0x000000383f227227 */ /* 0x080fe200078e00ff */
[----:B------:R-:W-:Y:S02]  /*4e50*/  SHF.R.U32.HI R37, RZ, R61, R36 ;  /* 0x0000003dff257219 */ /* 0x000fe40000011624 */
[----:B------:R-:W-:Y:S01]  /*4e60*/  ISETP.NE.AND P3, PT, R28, 0x1, PT ;  /* 0x000000011c00780c */ /* 0x000fe20003f65270 */
[----:B------:R-:W-:Y:S01]  /*4e70*/  IMAD.HI.U32 R40, R29, R25, RZ ;  /* 0x000000191d287227 */ /* 0x000fe200078e00ff */
[----:B------:R-:W-:Y:S02]  /*4e80*/  SHF.R.U32.HI R34, RZ, R57, R34 ;  /* 0x00000039ff227219 */ /* 0x000fe40000011622 */
[----:B------:R-:W-:Y:S01]  /*4e90*/  SEL R3, R62, R37, !P0 ;  /* 0x000000253e037207 */ /* 0x000fe20004000000 */
[----:B------:R-:W-:Y:S01]  /*4ea0*/  IMAD.HI.U32 R38, R31, R56, RZ ;  /* 0x000000381f267227 */ /* 0x000fe200078e00ff */
[----:B------:R-:W-:Y:S03]  /*4eb0*/  SEL R7, R63, R34, !P3 ;  /* 0x000000223f077207 */ /* 0x000fe60005800000 */
[-C--:B------:R-:W-:Y:S01]  /*4ec0*/  IMAD.HI.U32 R34, R3, R22.reuse, RZ ;  /* 0x0000001603227227 */ /* 0x080fe200078e00ff */
[----:B------:R-:W-:Y:S03]  /*4ed0*/  SHF.R.U32.HI R38, RZ, R57, R38 ;  /* 0x00000039ff267219 */ /* 0x000fe60000011626 */
[----:B------:R-:W-:Y:S01]  /*4ee0*/  IMAD.HI.U32 R36, R7, R22, RZ ;  /* 0x0000001607247227 */ /* 0x000fe200078e00ff */
[----:B------:R-:W-:Y:S02]  /*4ef0*/  @P2 SHF.R.U32.HI R3, RZ, R23, R34 ;  /* 0x00000017ff032219 */ /* 0x000fe40000011622 */
[----:B------:R-:W-:Y:S02]  /*4f00*/  SHF.R.U32.HI R34, RZ, R61, R40 ;  /* 0x0000003dff227219 */ /* 0x000fe40000011628 */
[----:B------:R-:W-:Y:S01]  /*4f10*/  @P2 SHF.R.U32.HI R7, RZ, R23, R36 ;  /* 0x00000017ff072219 */ /* 0x000fe20000011624 */
[C---:B------:R-:W-:Y:S01]  /*4f20*/  IMAD R2, R26.reuse, R3, RZ ;  /* 0x000000031a027224 */ /* 0x040fe200078e02ff */
[----:B------:R-:W-:Y:S02]  /*4f30*/  SEL R5, R29, R34, !P0 ;  /* 0x000000221d057207 */ /* 0x000fe40004000000 */
[----:B------:R-:W-:Y:S01]  /*4f40*/  SEL R3, R31, R38, !P3 ;  /* 0x000000261f037207 */ /* 0x000fe20005800000 */
[----:B------:R-:W-:Y:S01]  /*4f50*/  IMAD R4, R26, R7, RZ ;  /* 0x000000071a047224 */ /* 0x000fe200078e02ff */
[C---:B------:R-:W-:Y:S01]  /*4f60*/  ISETP.GE.AND P0, PT, R5.reuse, R2, PT ;  /* 0x000000020500720c */ /* 0x040fe20003f06270 */
[----:B------:R-:W-:Y:S03]  /*4f70*/  IMAD.HI.U32 R6, R5, R22, RZ ;  /* 0x0000001605067227 */ /* 0x000fe600078e00ff */
[----:B------:R-:W-:Y:S01]  /*4f80*/  ISETP.GE.OR P0, PT, R3, R4, P0 ;  /* 0x000000040300720c */ /* 0x000fe20000706670 */
[----:B------:R-:W-:Y:S01]  /*4f90*/  IMAD.MOV R4, RZ, RZ, -R3 ;  /* 0x000000ffff047224 */ /* 0x000fe200078e0a03 */
[-C--:B------:R-:W-:Y:S03]  /*4fa0*/  SHF.R.U32.HI R6, RZ, R23.reuse, R6 ;  /* 0x00000017ff067219 */ /* 0x080fe60000011606 */
[----:B------:R-:W-:Y:S01]  /*4fb0*/  IMAD R31, R28, R4, R31 ;  /* 0x000000041c1f7224 */ /* 0x000fe200078e021f */
[----:B------:R-:W-:Y:S05]  /*4fc0*/  SEL R15, R5, R6, !P2 ;  /* 0x00000006050f7207 */ /* 0x000fea0005000000 */
[----:B------:R-:W-:Y:S02]  /*4fd0*/  IMAD.MOV R6, RZ, RZ, -R15 ;  /* 0x000000ffff067224 */ /* 0x000fe400078e0a0f */
[C---:B------:R-:W-:Y:S04]  /*4fe0*/  @!P0 IMAD.HI.U32 R2, R3.reuse, R22, RZ ;  /* 0x0000001603028227 */ /* 0x040fe800078e00ff */
[----:B------:R-:W-:Y:S01]  /*4ff0*/  IMAD R6, R26, R6, R5 ;  /* 0x000000061a067224 */ /* 0x000fe200078e0205 */
[----:B------:R-:W-:Y:S04]  /*5000*/  @!P0 SHF.R.U32.HI R2, RZ, R23, R2 ;  /* 0x00000017ff028219 */ /* 0x000fe80000011602 */
[----:B------:R-:W-:Y:S02]  /*5010*/  @!P0 SEL R0, R3, R2, !P2 ;  /* 0x0000000203008207 */ /* 0x000fe40005000000 */
[----:B------:R-:W-:Y:S02]  /*5020*/  IADD3 R2, PT, PT, -R5, RZ, RZ ;  /* 0x000000ff05027210 */ /* 0x000fe40007ffe1ff */
[----:B------:R-:W-:Y:S01]  /*5030*/  @!P0 IADD3 R8, PT, PT, R15, -R0, RZ ;  /* 0x800000000f088210 */ /* 0x000fe20007ffe0ff */
[----:B------:R-:W-:Y:S02]  /*5040*/  @!P0 IMAD R0, R7, R6, R0 ;  /* 0x0000000607008224 */ /* 0x000fe400078e0200 */
[----:B------:R-:W-:Y:S02]  /*5050*/  IMAD R29, R24, R2, R29 ;  /* 0x00000002181d7224 */ /* 0x000fe400078e021d */
[----:B------:R-:W-:Y:S02]  /*5060*/  @!P0 IMAD R5, R8, R26, R3 ;  /* 0x0000001a08058224 */ /* 0x000fe400078e0203 */
[----:B------:R-:W-:Y:S04]  /*5070*/  @!P0 IMAD.MOV.U32 R3, RZ, RZ, R0 ;  /* 0x000000ffff038224 */ /* 0x000fe800078e0000 */
[----:B------:R-:W-:Y:S02]  /*5080*/  IMAD R31, R3, R28, R31 ;  /* 0x0000001c031f7224 */ /* 0x000fe400078e021f */
[----:B------:R-:W-:Y:S07]  /*5090*/  IMAD R29, R5, R24, R29 ;  /* 0x00000018051d7224 */ /* 0x000fee00078e021d */
.L_x_83:
[----:B-1----:R-:W-:Y:S01]  /*50a0*/  @!P1 ISETP.NE.AND P0, PT, R10, 0x1, PT ;  /* 0x000000010a00980c */ /* 0x002fe20003f05270 */
[----:B------:R-:W-:Y:S01]  /*50b0*/  @!P1 IMAD.HI.U32 R3, R29, R11, RZ ;  /* 0x0000000b1d039227 */ /* 0x000fe200078e00ff */
[----:B------:R-:W-:Y:S01]  /*50c0*/  R2UR UR42, R21 ;  /* 0x00000000152a72ca */ /* 0x000fe200000e0000 */
[----:B------:R-:W-:Y:S01]  /*50d0*/  BSSY.RECONVERGENT B6, `(.L_x_84) ;  /* 0x0000031000067945 */ /* 0x000fe20003800200 */
[----:B------:R-:W-:Y:S01]  /*50e0*/  R2UR UR41, R20 ;  /* 0x00000000142972ca */ /* 0x000fe200000e0000 */
[----:B------:R-:W-:Y:S01]  /*50f0*/  @!P1 IMAD.HI.U32 R0, R31, R12, RZ ;  /* 0x0000000c1f009227 */ /* 0x000fe200078e00ff */
[----:B------:R-:W-:Y:S02]  /*5100*/  @!P1 SHF.R.U32.HI R2, RZ, R14, R3 ;  /* 0x0000000eff029219 */ /* 0x000fe40000011603 */
[----:B------:R-:W-:Y:S01]  /*5110*/  @!P1 ISETP.NE.AND P2, PT, R9, 0x1, PT ;  /* 0x000000010900980c */ /* 0x000fe20003f45270 */
[----:B------:R-:W-:Y:S01]  /*5120*/  VIADD R75, R75, 0x1 ;  /* 0x000000014b4b7836 */ /* 0x000fe20000000000 */
[----:B------:R-:W-:Y:S02]  /*5130*/  @!P1 SEL R2, R29, R2, !P0 ;  /* 0x000000021d029207 */ /* 0x000fe40004000000 */
[----:B------:R-:W-:Y:S02]  /*5140*/  @!P1 SHF.R.U32.HI R0, RZ, R13, R0 ;  /* 0x0000000dff009219 */ /* 0x000fe40000011600 */
[----:B------:R-:W-:Y:S01]  /*5150*/  LOP3.LUT P0, RZ, R66, 0x1b0, RZ, 0xc0, !PT ;  /* 0x000001b042ff7812 */ /* 0x000fe2000780c0ff */
[----:B------:R-:W-:Y:S01]  /*5160*/  USHF.L.U32 UR42, UR42, 0x6, URZ ;  /* 0x000000062a2a7899 */ /* 0x000fe200080006ff */
[----:B------:R-:W-:Y:S01]  /*5170*/  @!P1 SEL R3, R31, R0, !P2 ;  /* 0x000000001f039207 */ /* 0x000fe20005000000 */
[----:B------:R-:W-:Y:S01]  /*5180*/  USHF.L.U32 UR41, UR41, 0x7, URZ ;  /* 0x0000000729297899 */ /* 0x000fe200080006ff */
[----:B------:R-:W-:Y:S03]  /*5190*/  @P4 SHF.R.U32.HI R67, RZ, 0x10, R17 ;  /* 0x00000010ff434819 */ /* 0x000fe60000011611 */
[----:B------:R-:W-:Y:S02]  /*51a0*/  @!P1 IMAD.IADD R0, R2, 0x1, -R3 ;  /* 0x0000000102009824 */ /* 0x000fe400078e0a03 */
[----:B------:R-:W-:Y:S02]  /*51b0*/  @!P1 IMAD.IADD R2, R3, 0x1, -R2 ;  /* 0x0000000103029824 */ /* 0x000fe400078e0a02 */
[----:B------:R-:W-:Y:S02]  /*51c0*/  @!P1 IMAD R31, R0, R9, R31 ;  /* 0x00000009001f9224 */ /* 0x000fe400078e021f */
[----:B------:R-:W-:Y:S01]  /*51d0*/  @!P1 IMAD R29, R2, R10, R29 ;  /* 0x0000000a021d9224 */ /* 0x000fe200078e021d */
[----:B------:R-:W-:Y:S06]  /*51e0*/  @!P0 BRA `(.L_x_85) ;  /* 0x00000000007c8947 */ /* 0x000fec0003800000 */
[----:B------:R-:W1:Y:S01]  /*51f0*/  LDCU.64 UR8, c[0x4][0x80] ;  /* 0x01001000ff0877ac */ /* 0x000e620008000a00 */
[----:B------:R-:W-:Y:S01]  /*5200*/  MOV R2, 0x0 ;  /* 0x0000000000027802 */ /* 0x000fe20000000f00 */
[----:B------:R-:W-:Y:S02]  /*5210*/  HFMA2 R12, -RZ, RZ, 0, 5.9604644775390625e-08 ;  /* 0x00000001ff0c7431 */ /* 0x000fe400000001ff */
[----:B------:R-:W-:Y:S01]  /*5220*/  IMAD.MOV.U32 R8, RZ, RZ, 0x70 ;  /* 0x00000070ff087424 */ /* 0x000fe200078e00ff */
[----:B------:R2:W3:Y:S01]  /*5230*/  LDC.64 R14, c[0x4][R2] ;  /* 0x01000000020e7b82 */ /* 0x0004e20000000a00 */
[----:B------:R-:W4:Y:S01]  /*5240*/  LDCU.64 UR6, c[0x4][0x88] ;  /* 0x01001100ff0677ac */ /* 0x000f220008000a00 */
[----:B------:R-:W-:Y:S01]  /*5250*/  IMAD.MOV.U32 R13, RZ, RZ, RZ ;  /* 0x000000ffff0d7224 */ /* 0x000fe200078e00ff */
[----:B------:R-:W2:Y:S01]  /*5260*/  LDCU.64 UR4, c[0x4][0x8] ;  /* 0x01000100ff0477ac */ /* 0x000ea20008000a00 */
[----:B-1----:R-:W-:Y:S01]  /*5270*/  MOV R5, UR9 ;  /* 0x0000000900057c02 */ /* 0x002fe20008000f00 */
[----:B------:R-:W-:Y:S01]  /*5280*/  IMAD.U32 R4, RZ, RZ, UR8 ;  /* 0x00000008ff047e24 */ /* 0x000fe2000f8e00ff */
[----:B----4-:R-:W-:Y:S01]  /*5290*/  MOV R7, UR7 ;  /* 0x0000000700077c02 */ /* 0x010fe20008000f00 */
[----:B------:R-:W-:Y:S01]  /*52a0*/  IMAD.U32 R6, RZ, RZ, UR6 ;  /* 0x00000006ff067e24 */ /* 0x000fe2000f8e00ff */
[----:B--2---:R-:W-:Y:S01]  /*52b0*/  MOV R11, UR5 ;  /* 0x00000005000b7c02 */ /* 0x004fe20008000f00 */
[----:B------:R-:W-:Y:S02]  /*52c0*/  IMAD.U32 R10, RZ, RZ, UR4 ;  /* 0x00000004ff0a7e24 */ /* 0x000fe4000f8e00ff */
[----:B------:R-:W-:Y:S07]  /*52d0*/  LEPC R20, `(.L_x_86) ;  /* 0x000000001014794e */ /* 0x000fee0000000000 */
[----:B---3-5:R-:W-:Y:S05]  /*52e0*/  CALL.ABS.NOINC R14 ;  /* 0x000000000e007343 */ /* 0x028fea0003c00000 */
.L_x_86:
[----:B------:R-:W1:Y:S01]  /*52f0*/  LDCU.64 UR8, c[0x4][0x80] ;  /* 0x01001000ff0877ac */ /* 0x000e620008000a00 */
[----:B------:R-:W2:Y:S01]  /*5300*/  LDC.64 R2, c[0x4][R2] ;  /* 0x0100000002027b82 */ /* 0x000ea20000000a00 */
[----:B------:R-:W-:Y:S02]  /*5310*/  HFMA2 R12, -RZ, RZ, 0, 5.9604644775390625e-08 ;  /* 0x00000001ff0c7431 */ /* 0x000fe400000001ff */
[----:B------:R-:W-:Y:S02]  /*5320*/  IMAD.MOV.U32 R8, RZ, RZ, 0x70 ;  /* 0x00000070ff087424 */ /* 0x000fe400078e00ff */
[----:B------:R-:W-:Y:S01]  /*5330*/  IMAD.MOV.U32 R13, RZ, RZ, RZ ;  /* 0x000000ffff0d7224 */ /* 0x000fe200078e00ff */
[----:B------:R-:W3:Y:S01]  /*5340*/  LDCU.64 UR6, c[0x4][0x88] ;  /* 0x01001100ff0677ac */ /* 0x000ee20008000a00 */
[----:B------:R-:W4:Y:S01]  /*5350*/  LDCU.64 UR4, c[0x4][0x8] ;  /* 0x01000100ff0477ac */ /* 0x000f220008000a00 */
[----:B-1----:R-:W-:Y:S02]  /*5360*/  MOV R4, UR8 ;  /* 0x0000000800047c02 */ /* 0x002fe40008000f00 */
[----:B------:R-:W-:Y:S02]  /*5370*/  MOV R5, UR9 ;  /* 0x0000000900057c02 */ /* 0x000fe40008000f00 */
[----:B---3--:R-:W-:Y:S01]  /*5380*/  MOV R7, UR7 ;  /* 0x0000000700077c02 */ /* 0x008fe20008000f00 */
[----:B------:R-:W-:Y:S01]  /*5390*/  IMAD.U32 R6, RZ, RZ, UR6 ;  /* 0x00000006ff067e24 */ /* 0x000fe2000f8e00ff */
[----:B----4-:R-:W-:Y:S01]  /*53a0*/  MOV R11, UR5 ;  /* 0x00000005000b7c02 */ /* 0x010fe20008000f00 */
[----:B------:R-:W-:Y:S02]  /*53b0*/  IMAD.U32 R10, RZ, RZ, UR4 ;  /* 0x00000004ff0a7e24 */ /* 0x000fe4000f8e00ff */
[----:B------:R-:W-:Y:S07]  /*53c0*/  LEPC R20, `(.L_x_85) ;  /* 0x000000001014794e */ /* 0x000fee0000000000 */
[----:B--2---:R-:W-:Y:S05]  /*53d0*/  CALL.ABS.NOINC R2 ;  /* 0x0000000002007343 */ /* 0x004fea0003c00000 */
.L_x_85:
[----:B------:R-:W-:Y:S05]  /*53e0*/  BSYNC.RECONVERGENT B6 ;  /* 0x0000000000067941 */ /* 0x000fea0003800200 */
.L_x_84:
[----:B------:R-:W-:Y:S01]  /*53f0*/  ISETP.NE.U32.AND P4, PT, R54, RZ, PT ;  /* 0x000000ff3600720c */ /* 0x000fe20003f85070 */
[----:B------:R-:W-:Y:S01]  /*5400*/  UISETP.NE.AND UP2, UPT, UR50, URZ, UPT ;  /* 0x000000ff3200728c */ /* 0x000fe2000bf45270 */
[----:B------:R-:W-:Y:S01]  /*5410*/  ISETP.NE.U32.AND P2, PT, RZ, UR38, PT ;  /* 0x00000026ff007c0c */ /* 0x000fe2000bf45070 */
[----:B------:R-:W-:Y:S01]  /*5420*/  UISETP.NE.U32.AND UP1, UPT, UR44, URZ, UPT ;  /* 0x000000ff2c00728c */ /* 0x000fe2000bf25070 */
[----:B------:R-:W-:Y:S01]  /*5430*/  ISETP.NE.AND.EX P4, PT, R55, RZ, PT, P4 ;  /* 0x000000ff3700720c */ /* 0x000fe20003f85340 */
[----:B------:R-:W-:Y:S01]  /*5440*/  UPLOP3.LUT UP0, UPT, UPT, UPT, UPT, 0x40, 0x4 ;  /* 0x000000000004789c */ /* 0x000fe20003f0e870 */
[----:B------:R-:W-:Y:S01]  /*5450*/  ISETP.NE.AND.EX P2, PT, RZ, UR39, PT, P2 ;  /* 0x00000027ff007c0c */ /* 0x000fe2000bf45320 */
[----:B------:R-:W-:Y:S01]  /*5460*/  UISETP.NE.AND.EX UP1, UPT, UR45, URZ, UPT, UP1 ;  /* 0x000000ff2d00728c */ /* 0x000fe2000bf25310 */
[----:B------:R-:W-:Y:S04]  /*5470*/  PLOP3.LUT P1, PT, PT, PT, UP2, 0x80, 0x8 ;  /* 0x000000000008781c */ /* 0x000fe80003f2f028 */
[----:B------:R-:W-:Y:S06]  /*5480*/  @UP2 UPLOP3.LUT UP0, UPT, UPT, UPT, UP1, 0x80, 0x8 ;  /* 0x000000000008289c */ /* 0x000fec0003f0f010 */
[----:B------:R-:W-:Y:S01]  /*5490*/  PLOP3.LUT P0, PT, PT, PT, UP0, 0x80, 0x8 ;  /* 0x000000000008781c */ /* 0x000fe20003f0f008 */
[----:B------:R-:W-:Y:S01]  /*54a0*/  @!UPT UIADD3 URZ, UPT, UPT, URZ, URZ, URZ ;  /* 0x000000fffffff290 */ /* 0x000fe2000fffe0ff */
[----:B------:R-:W-:Y:S11]  /*54b0*/  BRA.U !UP1, `(.L_x_87) ;  /* 0x0000000109387547 */ /* 0x000ff6000b800000 */
[----:B------:R-:W-:Y:S01]  /*54c0*/  UISETP.NE.U32.AND UP0, UPT, UR38, URZ, UPT ;  /* 0x000000ff2600728c */ /* 0x000fe2000bf05070 */
[----:B------:R-:W-:Y:S02]  /*54d0*/  HFMA2 R0, -RZ, RZ, 0, 5.9604644775390625e-08 ;  /* 0x00000001ff007431 */ /* 0x000fe400000001ff */
[----:B------:R-:W-:Y:S01]  /*54e0*/  IMAD.MOV.U32 R59, RZ, RZ, 0x1 ;  /* 0x00000001ff3b7424 */ /* 0x000fe200078e00ff */
[----:B------:R-:W-:Y:S06]  /*54f0*/  UISETP.NE.AND.EX UP0, UPT, UR39, URZ, UPT, UP0 ;  /* 0x000000ff2700728c */ /* 0x000fec000bf05300 */
[----:B------:R-:W-:Y:S05]  /*5500*/  PLOP3.LUT P3, PT, PT, PT, UP0, 0x80, 0x8 ;  /* 0x000000000008781c */ /* 0x000fea0003f6f008 */
[----:B------:R-:W1:Y:S01]  /*5510*/  @UP0 LDCU.64 UR6, c[0x0][0x888] ;  /* 0x00011100ff0607ac */ /* 0x000e620008000a00 */
[----:B------:R-:W-:Y:S07]  /*5520*/  @UP0 UIMAD UR4, UR36, UR44, URZ ;  /* 0x0000002c240402a4 */ /* 0x000fee000f8e02ff */
[----:B------:R-:W-:Y:S01]  /*5530*/  @!P3 PRMT R59, R0, 0x7610, R59 ;  /* 0x00007610003bb816 */ /* 0x000fe2000000003b */
[----:B-1----:R-:W-:Y:S03]  /*5540*/  @UP0 UIMAD.WIDE UR6, UR4, 0x4, UR6 ;  /* 0x00000004040608a5 */ /* 0x002fe6000f8e0206 */
[----:B------:R-:W1:Y:S03]  /*5550*/  @!UP0 LDCU UR4, c[0x0][0x880] ;  /* 0x00011000ff0487ac */ /* 0x000e660008000800 */
[----:B------:R-:W-:Y:S01]  /*5560*/  IMAD.U32 R2, RZ, RZ, UR6 ;  /* 0x00000006ff027e24 */ /* 0x000fe2000f8e00ff */
[----:B------:R-:W-:Y:S05]  /*5570*/  MOV R3, UR7 ;  /* 0x0000000700037c02 */ /* 0x000fea0008000f00 */
[----:B-----5:R2:W5:Y:S02]  /*5580*/  @P3 LDG.E R35, desc[UR46][R2.64] ;  /* 0x0000002e02233981 */ /* 0x020564000c1e1900 */
[----:B-12---:R-:W-:Y:S02]  /*5590*/  @!P3 IMAD.U32 R35, RZ, RZ, UR4 ;  /* 0x00000004ff23be24 */ /* 0x006fe4000f8e00ff */
.L_x_87:
[----:B------:R-:W-:Y:S05]  /*55a0*/  @!P4 BRA `(.L_x_88) ;  /* 0x000000000020c947 */ /* 0x000fea0003800000 */
[----:B------:R-:W-:Y:S04]  /*55b0*/  ISETP.NE.U32.AND P3, PT, R52, RZ, PT ;  /* 0x000000ff3400720c */ /* 0x000fe80003f65070 */
[----:B------:R-:W-:Y:S11]  /*55c0*/  ISETP.NE.AND.EX P3, PT, R53, RZ, PT, P3 ;  /* 0x000000ff3500720c */ /* 0x000ff60003f65330 */
[----:B------:R-:W-:Y:S02]  /*55d0*/  @!UPT UIADD3 URZ, UPT, UPT, URZ, URZ, URZ ;  /* 0x000000fffffff290 */ /* 0x000fe4000fffe0ff */
[----:B------:R-:W1:Y:S01]  /*55e0*/  @P3 LDC.64 R2, c[0x0][0x8a8] ;  /* 0x00022a00ff023b82 */ /* 0x000e620000000a00 */
[----:B------:R-:W-:Y:S04]  /*55f0*/  @P3 IMAD R0, R54, UR36, RZ ;  /* 0x0000002436003c24 */ /* 0x000fe8000f8e02ff */
[----:B-1----:R-:W-:Y:S05]  /*5600*/  @P3 IMAD.WIDE R2, R0, 0x4, R2 ;  /* 0x0000000400023825 */ /* 0x002fea00078e0202 */
[----:B-----5:R1:W5:Y:S02]  /*5610*/  @P3 LDG.E R33, desc[UR46][R2.64] ;  /* 0x0000002e02213981 */ /* 0x020364000c1e1900 */
[----:B-1----:R-:W2:Y:S02]  /*5620*/  @!P3 LDC R33, c[0x0][0x8a0] ;  /* 0x00022800ff21bb82 */ /* 0x002ea40000000800 */
.L_x_88:
[----:B-----5:R-:W-:Y:S01]  /*5630*/  FSETP.NEU.AND P3, PT, R35, RZ, PT ;  /* 0x000000ff2300720b */ /* 0x020fe20003f6d000 */
[----:B------:R-:W-:Y:S01]  /*5640*/  IMAD.SHL.U32 R80, R64, 0x2, RZ ;  /* 0x0000000240507824 */ /* 0x000fe200078e00ff */
[----:B------:R-:W-:Y:S01]  /*5650*/  SEL R7, RZ, 0xffffffff, P2 ;  /* 0xffffffffff077807 */ /* 0x000fe20001000000 */
[----:B------:R-:W-:Y:S01]  /*5660*/  BSSY B1, `(.L_x_89) ;  /* 0x0000036000017945 */ /* 0x000fe20003800000 */
[----:B------:R-:W-:Y:S01]  /*5670*/  @P1 LOP3.LUT P2, RZ, R59, 0xff, RZ, 0xc0, !PT ;  /* 0x000000ff3bff1812 */ /* 0x000fe2000784c0ff */
[----:B------:R-:W-:Y:S01]  /*5680*/  VIADD R78, R80, UR48 ;  /* 0x00000030504e7c36 */ /* 0x000fe20008000000 */
[----:B------:R-:W-:Y:S01]  /*5690*/  @P1 SEL R2, RZ, 0xffffffff, P3 ;  /* 0xffffffffff021807 */ /* 0x000fe20001800000 */
[----:B------:R-:W-:Y:S01]  /*56a0*/  IMAD.MOV.U32 R81, RZ, RZ, 0x1 ;  /* 0x00000001ff517424 */ /* 0x000fe200078e00ff */
[----:B------:R-:W-:Y:S01]  /*56b0*/  LOP3.LUT R70, R70, 0x1, RZ, 0x3c, !PT ;  /* 0x0000000146467812 */ /* 0x000fe200078e3cff */
[----:B------:R-:W-:Y:S01]  /*56c0*/  IMAD.MOV.U32 R39, RZ, RZ, RZ ;  /* 0x000000ffff277224 */ /* 0x000fe200078e00ff */
[----:B------:R-:W-:Y:S02]  /*56d0*/  @P0 SEL R2, R7, R2, !P2 ;  /* 0x0000000207020207 */ /* 0x000fe40005000000 */
[----:B------:R-:W-:Y:S02]  /*56e0*/  CS2R R50, SRZ ;  /* 0x0000000000327805 */ /* 0x000fe4000001ff00 */
[----:B------:R-:W-:Y:S02]  /*56f0*/  LEA R79, R30, UR48, 0x3 ;  /* 0x000000301e4f7c11 */ /* 0x000fe4000f8e18ff */
[----:B------:R-:W-:Y:S02]  /*5700*/  CS2R R48, SRZ ;  /* 0x0000000000307805 */ /* 0x000fe4000001ff00 */
[----:B------:R-:W-:Y:S02]  /*5710*/  @P1 LOP3.LUT R2, R2, 0x1, RZ, 0xc0, !PT ;  /* 0x0000000102021812 */ /* 0x000fe400078ec0ff */
[----:B------:R-:W-:Y:S02]  /*5720*/  CS2R R42, SRZ ;  /* 0x00000000002a7805 */ /* 0x000fe4000001ff00 */
[----:B------:R-:W-:Y:S02]  /*5730*/  SHF.L.U32 R0, R69, 0x1f, RZ ;  /* 0x0000001f45007819 */ /* 0x000fe400000006ff */
[----:B------:R-:W-:Y:S02]  /*5740*/  CS2R R40, SRZ ;  /* 0x0000000000287805 */ /* 0x000fe4000001ff00 */
[----:B------:R-:W-:Y:S01]  /*5750*/  ISETP.NE.U32.OR P5, PT, R2, 0x1, !P1 ;  /* 0x000000010200780c */ /* 0x000fe20004fa5470 */
[----:B------:R-:W-:Y:S01]  /*5760*/  IMAD.IADD R77, R71, 0x1, R78 ;  /* 0x00000001474d7824 */ /* 0x000fe200078e024e */
[----:B------:R-:W-:Y:S02]  /*5770*/  PLOP3.LUT P2, PT, PT, PT, UP1, 0x80, 0x8 ;  /* 0x000000000008781c */ /* 0x000fe40003f4f018 */
[----:B------:R-:W-:Y:S02]  /*5780*/  LEA.HI R5, R30, R30, RZ, 0x1 ;  /* 0x0000001e1e057211 */ /* 0x000fe400078f08ff */
[----:B------:R-:W-:Y:S02]  /*5790*/  LOP3.LUT P4, R74, R59, 0xff, RZ, 0xc0, !PT ;  /* 0x000000ff3b4a7812 */ /* 0x000fe4000788c0ff */
[----:B------:R-:W-:Y:S01]  /*57a0*/  SEL R2, RZ, 0xffffffff, P3 ;  /* 0xffffffffff027807 */ /* 0x000fe20001800000 */
[C---:B------:R-:W-:Y:S01]  /*57b0*/  IMAD.SHL.U32 R3, R5.reuse, 0x40, RZ ;  /* 0x0000004005037824 */ /* 0x040fe200078e00ff */
[----:B------:R-:W-:Y:S02]  /*57c0*/  LOP3.LUT R5, R5, 0xffe, RZ, 0xc0, !PT ;  /* 0x00000ffe05057812 */ /* 0x000fe400078ec0ff */
[----:B------:R-:W-:Y:S02]  /*57d0*/  P2R R76, PR, RZ, 0x20 ;  /* 0x00000020ff4c7803 */ /* 0x000fe40000000000 */
[----:B------:R-:W-:Y:S01]  /*57e0*/  @P5 SHF.L.U32 R4, R70, 0x1f, RZ ;  /* 0x0000001f46045819 */ /* 0x000fe200000006ff */
[----:B------:R-:W-:Y:S01]  /*57f0*/  IMAD.IADD R34, R30, 0x1, -R5 ;  /* 0x000000011e227824 */ /* 0x000fe200078e0a05 */
[----:B------:R-:W-:Y:S02]  /*5800*/  @P2 SEL R2, R7, R2, !P4 ;  /* 0x0000000207022207 */ /* 0x000fe40006000000 */
[----:B------:R-:W1:Y:S01]  /*5810*/  @P5 SYNCS.PHASECHK.TRANS64.TRYWAIT P1, [UR48+0x30], R4 ;  /* 0x00003004ff0055a7 */ /* 0x000e620008021130 */
[----:B------:R-:W-:Y:S02]  /*5820*/  LOP3.LUT R3, R3, 0xffffff80, RZ, 0xc0, !PT ;  /* 0xffffff8003037812 */ /* 0x000fe400078ec0ff */
[----:B------:R-:W-:Y:S03]  /*5830*/  LOP3.LUT R2, R2, 0x1, RZ, 0xc0, !PT ;  /* 0x0000000102027812 */ /* 0x000fe600078ec0ff */
[----:B------:R-:W-:Y:S01]  /*5840*/  IMAD.IADD R3, R32, 0x1, R3 ;  /* 0x0000000120037824 */ /* 0x000fe200078e0203 */
[----:B------:R-:W-:Y:S03]  /*5850*/  ISETP.NE.U32.AND P2, PT, R2, 0x1, PT ;  /* 0x000000010200780c */ /* 0x000fe60003f45070 */
[----:B------:R-:W-:Y:S01]  /*5860*/  IMAD R34, R34, 0x100000, R3 ;  /* 0x0010000022227824 */ /* 0x000fe200078e0203 */
[----:B------:R-:W-:Y:S01]  /*5870*/  P2R R82, PR, RZ, 0x4 ;  /* 0x00000004ff527803 */ /* 0x000fe20000000000 */
[----:B------:R3:W4:Y:S01]  /*5880*/  SYNCS.PHASECHK.TRANS64.TRYWAIT P0, [R79+URZ+0xa0], R0 ;  /* 0x0000a0004f0075a7 */ /* 0x00072200080011ff */
[----:B-1----:R-:W-:Y:S01]  /*5890*/  @P5 SEL R81, RZ, 0x1, !P1 ;  /* 0x00000001ff515807 */ /* 0x002fe20004800000 */
[----:B---3--:R-:W-:Y:S06]  /*58a0*/  @!P5 BRA `(.L_x_90) ;  /* 0x000000000044d947 */ /* 0x008fec0003800000 */
[----:B------:R-:W-:Y:S01]  /*58b0*/  IMAD.MOV.U32 R50, RZ, RZ, RZ ;  /* 0x000000ffff327224 */ /* 0x000fe200078e00ff */
[----:B------:R-:W-:Y:S01]  /*58c0*/  ISETP.NE.AND P1, PT, R81, RZ, PT ;  /* 0x000000ff5100720c */ /* 0x000fe20003f25270 */
[----:B------:R-:W-:Y:S01]  /*58d0*/  BSSY B0, `(.L_x_91) ;  /* 0x0000008000007945 */ /* 0x000fe20003800000 */
[----:B------:R-:W-:Y:S02]  /*58e0*/  CS2R R42, SRZ ;  /* 0x00000000002a7805 */ /* 0x000fe4000001ff00 */
[----:B------:R-:W-:Y:S02]  /*58f0*/  CS2R R40, SRZ ;  /* 0x0000000000287805 */ /* 0x000fe4000001ff00 */
[----:B------:R-:W-:Y:S07]  /*5900*/  CS2R R48, SRZ ;  /* 0x0000000000307805 */ /* 0x000fee000001ff00 */
[----:B------:R-:W-:Y:S05]  /*5910*/  @P1 BRA `(.L_x_92) ;  /* 0x00000000000c1947 */ /* 0x000fea0003800000 */
[----:B------:R-:W-:Y:S04]  /*5920*/  SHF.L.U32 R3, R70, 0x1f, RZ ;  /* 0x0000001f46037819 */ /* 0x000fe800000006ff */
[----:B------:R-:W1:Y:S02]  /*5930*/  SYNCS.PHASECHK.TRANS64.TRYWAIT P1, [UR48+0x30], R3 ;  /* 0x00003003ff0075a7 */ /* 0x000e640008021130 */
[----:B-1----:R-:W-:Y:S05]  /*5940*/  @!P1 BRA `(.L_x_93) ;  /* 0x0000002c00849947 */ /* 0x002fea0003800000 */
.L_x_92:
[----:B------:R-:W-:Y:S05]  /*5950*/  BSYNC B0 ;  /* 0x0000000000007941 */ /* 0x000fea0003800000 */
.L_x_91:
[----:B------:R-:W-:Y:S01]  /*5960*/  ISETP.NE.AND P1, PT, R82, RZ, PT ;  /* 0x000000ff5200720c */ /* 0x000fe20003f25270 */
[----:B------:R-:W-:Y:S11]  /*5970*/  HFMA2 R39, -RZ, RZ, 0, 5.9604644775390625e-08 ;  /* 0x00000001ff277431 */ /* 0x000ff600000001ff */
[----:B------:R-:W-:Y:S01]  /*5980*/  @!UPT UIADD3 URZ, UPT, UPT, URZ, URZ, URZ ;  /* 0x000000fffffff290 */ /* 0x000fe2000fffe0ff */
[----:B------:R-:W-:Y:S05]  /*5990*/  @P1 WARPSYNC.ALL ;  /* 0x0000000000001948 */ /* 0x000fea0003800000 */
[----:B------:R3:W1:Y:S04]  /*59a0*/  @P1 LDSM.16.M88.4 R40, [R80+UR48+0x200] ;  /* 0x000200305028183b */ /* 0x0006680008000200 */
[----:B------:R3:W1:Y:S02]  /*59b0*/  @P1 LDSM.16.M88.4 R48, [R77+0x200] ;  /* 0x000200004d30183b */ /* 0x0006640000000200 */
.L_x_90:
[----:B------:R-:W-:Y:S05]  /*59c0*/  BSYNC B1 ;  /* 0x0000000000017941 */ /* 0x000fea0003800000 */
.L_x_89:
[----:B-1----:R-:W-:Y:S04]  /*59d0*/  SHF.R.U32.HI R2, RZ, 0x15, R34 ;  /* 0x00000015ff027819 */ /* 0x002fe80000011622 */
[----:B------:R-:W-:Y:S01]  /*59e0*/  LOP3.LUT P1, RZ, R2, 0x3, R65, 0x48, !PT ;  /* 0x0000000302ff7812 */ /* 0x000fe20007824841 */
[----:B------:R-:W-:Y:S01]  /*59f0*/  @!UPT UIADD3 URZ, UPT, UPT, URZ, URZ, URZ ;  /* 0x000000fffffff290 */ /* 0x000fe2000fffe0ff */
[----:B----4-:R-:W-:Y:S11]  /*5a00*/  @P0 BRA `(.L_x_94) ;  /* 0x0000000000080947 */ /* 0x010ff60003800000 */
[----:B------:R-:W1:Y:S02]  /*5a10*/  SYNCS.PHASECHK.TRANS64.TRYWAIT P0, [R79+URZ+0xa0], R0 ;  /* 0x0000a0004f0075a7 */ /* 0x000e6400080011ff */
[----:B-1----:R-:W-:Y:S05]  /*5a20*/  @!P0 BRA `(.L_x_95) ;  /* 0x0000002c00648947 */ /* 0x002fea0003800000 */
.L_x_94:
[----:B------:R-:W-:Y:S05]  /*5a30*/  @!P1 BRA `(.L_x_96) ;  /* 0x0000000000409947 */ /* 0x000fea0003800000 */
[----:B------:R-:W4:Y:S01]  /*5a40*/  LDCU.64 UR8, c[0x4][0x70] ;  /* 0x01000e00ff0877ac */ /* 0x000f220008000a00 */
[----:B------:R-:W-:Y:S01]  /*5a50*/  MOV R3, 0x0 ;  /* 0x0000000000037802 */ /* 0x000fe20000000f00 */
[----:B------:R-:W-:Y:S02]  /*5a60*/  HFMA2 R12, -RZ, RZ, 0, 5.9604644775390625e-08 ;  /* 0x00000001ff0c7431 */ /* 0x000fe400000001ff */
[----:B------:R-:W-:Y:S02]  /*5a70*/  IMAD.MOV.U32 R8, RZ, RZ, 0x192 ;  /* 0x00000192ff087424 */ /* 0x000fe400078e00ff */
[----:B------:R-:W-:Y:S01]  /*5a80*/  IMAD.MOV.U32 R13, RZ, RZ, RZ ;  /* 0x000000ffff0d7224 */ /* 0x000fe200078e00ff */
[----:B------:R-:W5:Y:S01]  /*5a90*/  LDCU.64 UR6, c[0x4][0x78] ;  /* 0x01000f00ff0677ac */ /* 0x000f620008000a00 */
[----:B------:R-:W1:Y:S01]  /*5aa0*/  LDC.64 R2, c[0x4][R3] ;  /* 0x0100000003027b82 */ /* 0x000e620000000a00 */
[----:B------:R-:W2:Y:S01]  /*5ab0*/  LDCU.64 UR4, c[0x4][0x10] ;  /* 0x01000200ff0477ac */ /* 0x000ea20008000a00 */
[----:B----4-:R-:W-:Y:S01]  /*5ac0*/  MOV R5, UR9 ;  /* 0x0000000900057c02 */ /* 0x010fe20008000f00 */
[----:B------:R-:W-:Y:S01]  /*5ad0*/  IMAD.U32 R4, RZ, RZ, UR8 ;  /* 0x00000008ff047e24 */ /* 0x000fe2000f8e00ff */
[----:B-----5:R-:W-:Y:S01]  /*5ae0*/  MOV R7, UR7 ;  /* 0x0000000700077c02 */ /* 0x020fe20008000f00 */
[----:B------:R-:W-:Y:S01]  /*5af0*/  IMAD.U32 R6, RZ, RZ, UR6 ;  /* 0x00000006ff067e24 */ /* 0x000fe2000f8e00ff */
[----:B--2---:R-:W-:Y:S01]  /*5b00*/  MOV R11, UR5 ;  /* 0x00000005000b7c02 */ /* 0x004fe20008000f00 */
[----:B------:R-:W-:Y:S02]  /*5b10*/  IMAD.U32 R10, RZ, RZ, UR4 ;  /* 0x00000004ff0a7e24 */ /* 0x000fe4000f8e00ff */
[----:B------:R-:W-:Y:S07]  /*5b20*/  LEPC R20, `(.L_x_96) ;  /* 0x000000001014794e */ /* 0x000fee0000000000 */
[----:B-1-3--:R-:W-:Y:S05]  /*5b30*/  CALL.ABS.NOINC R2 ;  /* 0x0000000002007343 */ /* 0x00afea0003c00000 */
.L_x_96:
[----:B------:R-:W-:Y:S01]  /*5b40*/  SHF.L.U32 R20, R40, 0x10, RZ ;  /* 0x0000001028147819 */ /* 0x000fe200000006ff */
[----:B------:R-:W-:Y:S05]  /*5b50*/  WARPSYNC.ALL ;  /* 0x0000000000007948 */ /* 0x000fea0003800000 */
[----:B------:R-:W-:Y:S01]  /*5b60*/  R2UR UR4, R34 ;  /* 0x00000000220472ca */ /* 0x000fe200000e0000 */
[----:B------:R-:W-:Y:S01]  /*5b70*/  BSSY.RECONVERGENT B0, `(.L_x_97) ;  /* 0x000004e000007945 */ /* 0x000fe20003800200 */
[----:B------:R-:W-:Y:S02]  /*5b80*/  LOP3.LUT R21, R40, 0xffff0000, RZ, 0xc0, !PT ;  /* 0xffff000028157812 */ /* 0x000fe400078ec0ff */
[----:B------:R-:W-:Y:S02]  /*5b90*/  LOP3.LUT R36, R41, 0xffff0000, RZ, 0xc0, !PT ;  /* 0xffff000029247812 */ /* 0x000fe400078ec0ff */
[----:B------:R-:W-:Y:S02]  /*5ba0*/  SHF.L.U32 R37, R43, 0x10, RZ ;  /* 0x000000102b257819 */ /* 0x000fe400000006ff */
[----:B------:R-:W-:Y:S02]  /*5bb0*/  LOP3.LUT R38, R51, 0xffff0000, RZ, 0xc0, !PT ;  /* 0xffff000033267812 */ /* 0x000fe400078ec0ff */
[----:B------:R-:W-:Y:S03]  /*5bc0*/  ISETP.NE.AND P0, PT, R72, RZ, PT ;  /* 0x000000ff4800720c */ /* 0x000fe60003f05270 */
[----:B------:R-:W1:Y:S02]  /*5bd0*/  LDTM.16dp256bit.x4 R4, tmem[UR4] ;  /* 0x00000004000479ee */ /* 0x000e640008120000 */
[C---:B-12---:R-:W-:Y:S01]  /*5be0*/  FMUL R0, R33.reuse, R4 ;  /* 0x0000000421007220 */ /* 0x046fe20000400000 */
[C---:B------:R-:W-:Y:S01]  /*5bf0*/  FMUL R2, R33.reuse, R5 ;  /* 0x0000000521027220 */ /* 0x040fe20000400000 */
[C---:B------:R-:W-:Y:S01]  /*5c00*/  FMUL R3, R33.reuse, R6 ;  /* 0x0000000621037220 */ /* 0x040fe20000400000 */
[----:B------:R-:W-:Y:S01]  /*5c10*/  FMUL R7, R33, R7 ;  /* 0x0000000721077220 */ /* 0x000fe20000400000 */
[----:B------:R-:W-:Y:S01]  /*5c20*/  FFMA R0, R35, R20, R0 ;  /* 0x0000001423007223 */ /* 0x000fe20000000000 */
[----:B------:R-:W-:Y:S01]  /*5c30*/  SHF.L.U32 R20, R41, 0x10, RZ ;  /* 0x0000001029147819 */ /* 0x000fe200000006ff */
[----:B------:R-:W-:Y:S01]  /*5c40*/  FFMA R2, R35, R21, R2 ;  /* 0x0000001523027223 */ /* 0x000fe20000000002 */
[C---:B------:R-:W-:Y:S01]  /*5c50*/  SHF.L.U32 R21, R42.reuse, 0x10, RZ ;  /* 0x000000102a157819 */ /* 0x040fe200000006ff */
[C---:B------:R-:W-:Y:S01]  /*5c60*/  FMUL R4, R33.reuse, R8 ;  /* 0x0000000821047220 */ /* 0x040fe20000400000 */
[----:B------:R-:W-:Y:S01]  /*5c70*/  FMUL R5, R33, R9 ;  /* 0x0000000921057220 */ /* 0x000fe20000400000 */
[C---:B------:R-:W-:Y:S01]  /*5c80*/  FFMA R3, R35.reuse, R20, R3 ;  /* 0x0000001423037223 */ /* 0x040fe20000000003 */
[----:B------:R-:W-:Y:S01]  /*5c90*/  LOP3.LUT R20, R42, 0xffff0000, RZ, 0xc0, !PT ;  /* 0xffff00002a147812 */ /* 0x000fe200078ec0ff */
[----:B------:R-:W-:Y:S01]  /*5ca0*/  FFMA R7, R35, R36, R7 ;  /* 0x0000002423077223 */ /* 0x000fe20000000007 */
[----:B------:R-:W-:Y:S01]  /*5cb0*/  LOP3.LUT R36, R43, 0xffff0000, RZ, 0xc0, !PT ;  /* 0xffff00002b247812 */ /* 0x000fe200078ec0ff */
[C---:B------:R-:W-:Y:S01]  /*5cc0*/  FMUL R6, R33.reuse, R10 ;  /* 0x0000000a21067220 */ /* 0x040fe20000400000 */
[----:B------:R-:W-:Y:S01]  /*5cd0*/  F2FP.BF16.F32.PACK_AB R44, R2, R0 ;  /* 0x00000000022c723e */ /* 0x000fe200000010ff */
[----:B------:R-:W-:Y:S01]  /*5ce0*/  FMUL R11, R33, R11 ;  /* 0x0000000b210b7220 */ /* 0x000fe20000400000 */
[----:B------:R-:W-:Y:S01]  /*5cf0*/  F2FP.BF16.F32.PACK_AB R45, R7, R3 ;  /* 0x00000003072d723e */ /* 0x000fe200000010ff */
[----:B------:R-:W-:Y:S01]  /*5d00*/  FFMA R4, R35, R21, R4 ;  /* 0x0000001523047223 */ /* 0x000fe20000000004 */
[----:B------:R-:W-:Y:S01]  /*5d10*/  SHF.L.U32 R21, R49, 0x10, RZ ;  /* 0x0000001031157819 */ /* 0x000fe200000006ff */
[C---:B------:R-:W-:Y:S01]  /*5d20*/  FFMA R5, R35.reuse, R20, R5 ;  /* 0x0000001423057223 */ /* 0x040fe20000000005 */
[C---:B------:R-:W-:Y:S01]  /*5d30*/  SHF.L.U32 R20, R48.reuse, 0x10, RZ ;  /* 0x0000001030147819 */ /* 0x040fe200000006ff */
[----:B------:R-:W-:Y:S01]  /*5d40*/  FFMA R6, R35, R37, R6 ;  /* 0x0000002523067223 */ /* 0x000fe20000000006 */
[----:B------:R-:W-:Y:S01]  /*5d50*/  SHF.L.U32 R37, R51, 0x10, RZ ;  /* 0x0000001033257819 */ /* 0x000fe200000006ff */
[----:B------:R-:W-:Y:S01]  /*5d60*/  FFMA R11, R35, R36, R11 ;  /* 0x00000024230b7223 */ /* 0x000fe2000000000b */
[C---:B------:R-:W-:Y:S01]  /*5d70*/  FMUL R8, R33.reuse, R12 ;  /* 0x0000000c21087220 */ /* 0x040fe20000400000 */
[----:B------:R-:W-:Y:S01]  /*5d80*/  LOP3.LUT R36, R48, 0xffff0000, RZ, 0xc0, !PT ;  /* 0xffff000030247812 */ /* 0x000fe200078ec0ff */
[C---:B------:R-:W-:Y:S01]  /*5d90*/  FMUL R9, R33.reuse, R13 ;  /* 0x0000000d21097220 */ /* 0x040fe20000400000 */
[----:B------:R-:W-:Y:S01]  /*5da0*/  FMUL R10, R33, R14 ;  /* 0x0000000e210a7220 */ /* 0x000fe20000400000 */
[----:B------:R-:W-:Y:S01]  /*5db0*/  FFMA R8, R35, R20, R8 ;  /* 0x0000001423087223 */ /* 0x000fe20000000008 */
[----:B------:R-:W-:Y:S01]  /*5dc0*/  LOP3.LUT R20, R49, 0xffff0000, RZ, 0xc0, !PT ;  /* 0xffff000031147812 */ /* 0x000fe200078ec0ff */
[C---:B------:R-:W-:Y:S01]  /*5dd0*/  FFMA R9, R35.reuse, R36, R9 ;  /* 0x0000002423097223 */ /* 0x040fe20000000009 */
[----:B------:R-:W-:Y:S01]  /*5de0*/  FFMA R10, R35, R21, R10 ;  /* 0x00000015230a7223 */ /* 0x000fe2000000000a */
[C---:B------:R-:W-:Y:S01]  /*5df0*/  FMUL R15, R33.reuse, R15 ;  /* 0x0000000f210f7220 */ /* 0x040fe20000400000 */
[C---:B------:R-:W-:Y:S01]  /*5e00*/  SHF.L.U32 R21, R50.reuse, 0x10, RZ ;  /* 0x0000001032157819 */ /* 0x040fe200000006ff */
[C---:B------:R-:W-:Y:S01]  /*5e10*/  FMUL R12, R33.reuse, R16 ;  /* 0x00000010210c7220 */ /* 0x040fe20000400000 */
[----:B------:R-:W-:Y:S01]  /*5e20*/  LOP3.LUT R36, R50, 0xffff0000, RZ, 0xc0, !PT ;  /* 0xffff000032247812 */ /* 0x000fe200078ec0ff */
[C---:B------:R-:W-:Y:S01]  /*5e30*/  FMUL R13, R33.reuse, R17 ;  /* 0x00000011210d7220 */ /* 0x040fe20000400000 */
[----:B------:R-:W-:Y:S01]  /*5e40*/  FMUL R14, R33, R18 ;  /* 0x00000012210e7220 */ /* 0x000fe20000400000 */
[----:B------:R-:W-:Y:S01]  /*5e50*/  FFMA R15, R35, R20, R15 ;  /* 0x00000014230f7223 */ /* 0x000fe2000000000f */
[----:B------:R-:W-:Y:S01]  /*5e60*/  FMUL R19, R33, R19 ;  /* 0x0000001321137220 */ /* 0x000fe20000400000 */
[C---:B------:R-:W-:Y:S01]  /*5e70*/  FFMA R12, R35.reuse, R21, R12 ;  /* 0x00000015230c7223 */ /* 0x040fe2000000000c */
[C---:B------:R-:W-:Y:S01]  /*5e80*/  FFMA R13, R35.reuse, R36, R13 ;  /* 0x00000024230d7223 */ /* 0x040fe2000000000d */
[C---:B------:R-:W-:Y:S01]  /*5e90*/  FFMA R14, R35.reuse, R37, R14 ;  /* 0x00000025230e7223 */ /* 0x040fe2000000000e */
[----:B------:R-:W-:Y:S01]  /*5ea0*/  FFMA R19, R35, R38, R19 ;  /* 0x0000002623137223 */ /* 0x000fe20000000013 */
[----:B------:R-:W-:Y:S02]  /*5eb0*/  F2FP.BF16.F32.PACK_AB R46, R5, R4 ;  /* 0x00000004052e723e */ /* 0x000fe400000010ff */
[----:B------:R-:W-:Y:S02]  /*5ec0*/  F2FP.BF16.F32.PACK_AB R47, R11, R6 ;  /* 0x000000060b2f723e */ /* 0x000fe400000010ff */
[----:B------:R-:W-:Y:S02]  /*5ed0*/  F2FP.BF16.F32.PACK_AB R84, R9, R8 ;  /* 0x000000080954723e */ /* 0x000fe400000010ff */
[----:B------:R-:W-:Y:S01]  /*5ee0*/  F2FP.BF16.F32.PACK_AB R85, R15, R10 ;  /* 0x0000000a0f55723e */ /* 0x000fe200000010ff */
[----:B------:R1:W-:Y:S01]  /*5ef0*/  STSM.16.M88.4 [R78+0x200], R44 ;  /* 0x0002002c4e007844 */ /* 0x0003e20000000200 */
[----:B------:R-:W-:Y:S02]  /*5f00*/  F2FP.BF16.F32.PACK_AB R86, R13, R12 ;  /* 0x0000000c0d56723e */ /* 0x000fe400000010ff */
[----:B------:R-:W-:Y:S05]  /*5f10*/  F2FP.BF16.F32.PACK_AB R87, R19, R14 ;  /* 0x0000000e1357723e */ /* 0x000fea00000010ff */
[----:B------:R1:W-:Y:S01]  /*5f20*/  STSM.16.M88.4 [R77+0x200], R84 ;  /* 0x000200544d007844 */ /* 0x0003e20000000200 */
[----:B------:R-:W-:Y:S01]  /*5f30*/  @!PT LDS RZ, [RZ] ;  /* 0x00000000fffff984 */ /* 0x000fe20000000800 */
[----:B------:R-:W-:Y:S01]  /*5f40*/  @!PT LDS RZ, [RZ] ;  /* 0x00000000fffff984 */ /* 0x000fe20000000800 */
[----:B------:R-:W-:Y:S01]  /*5f50*/  @!PT LDS RZ, [RZ] ;  /* 0x00000000fffff984 */ /* 0x000fe20000000800 */
[----:B------:R-:W-:Y:S01]  /*5f60*/  @!PT LDS RZ, [RZ] ;  /* 0x00000000fffff984 */ /* 0x000fe20000000800 */
[----:B------:R2:W-:Y:S07]  /*5f70*/  MEMBAR.ALL.CTA ;  /* 0x0000000000007992 */ /* 0x0005ee0000008000 */
[----:B--2---:R-:W2:Y:S02]  /*5f80*/  FENCE.VIEW.ASYNC.S ;  /* 0x00000000000073c6 */ /* 0x004ea40000000000 */
[----:B--2---:R-:W-:Y:S06]  /*5f90*/  BAR.SYNC.DEFER_BLOCKING 0x1, 0x80 ;  /* 0x0042000000007b1d */ /* 0x004fec0000010000 */
[----:B------:R-:W-:Y:S05]  /*5fa0*/  @P0 BRA `(.L_x_98) ;  /* 0x0000000000280947 */ /* 0x000fea0003800000 */
[----:B------:R-:W-:Y:S02]  /*5fb0*/  UIADD3 UR4, UPT, UPT, UR48, 0x200, URZ ;  /* 0x0000020030047890 */ /* 0x000fe4000fffe0ff */
[----:B------:R-:W-:Y:S01]  /*5fc0*/  UIADD3 UR6, UP0, UPT, UR52, 0x680, URZ ;  /* 0x0000068034067890 */ /* 0x000fe2000ff1e0ff */
[----:B------:R-:W-:Y:S03]  /*5fd0*/  UMOV UR43, UR36 ;  /* 0x00000024002b7c82 */ /* 0x000fe60008000000 */
[----:B------:R-:W-:Y:S01]  /*5fe0*/  MOV R66, UR4 ;  /* 0x0000000400427c02 */ /* 0x000fe20008000f00 */
[----:B------:R-:W-:Y:S03]  /*5ff0*/  UIADD3.X UR7, UPT, UPT, URZ, UR53, URZ, UP0, !UPT ;  /* 0x00000035ff077290 */ /* 0x000fe600087fe4ff */
[----:B------:R-:W-:Y:S11]  /*6000*/  R2UR UR40, R66 ;  /* 0x00000000422872ca */ /* 0x000ff600000e0000 */
[----:B------:R-:W-:Y:S02]  /*6010*/  @!UPT UIADD3 URZ, UPT, UPT, URZ, URZ, URZ ;  /* 0x000000fffffff290 */ /* 0x000fe4000fffe0ff */
[----:B------:R2:W-:Y:S01]  /*6020*/  UTMASTG.3D [UR40], [UR6] ;  /* 0x00000028060073b5 */ /* 0x0005e20008010000 */
[----:B------:R0:W-:Y:S01]  /*6030*/  UTMACMDFLUSH ;  /* 0x00000000000079b7 */ /* 0x0001e20000000000 */
[----:B--2---:R-:W-:Y:S04]  /*6040*/  DEPBAR.LE SB0, 0x1 ;  /* 0x000080400000791a */ /* 0x004fe80000000000 */
.L_x_98:
[----:B------:R-:W-:Y:S05]  /*6050*/  BSYNC.RECONVERGENT B0 ;  /* 0x0000000000007941 */ /* 0x000fea0003800200 */
.L_x_97:
[----:B------:R-:W-:Y:S01]  /*6060*/  BAR.SYNC.DEFER_BLOCKING 0x1, 0x80 ;  /* 0x0042000000007b1d */ /* 0x000fe20000010000 */
[----:B------:R-:W-:Y:S01]  /*6070*/  ISETP.NE.AND P1, PT, R76, RZ, PT ;  /* 0x000000ff4c00720c */ /* 0x000fe20003f25270 */
[----:B------:R-:W-:Y:S01]  /*6080*/  UISETP.NE.AND UP0, UPT, UR49, URZ, UPT ;  /* 0x000000ff3100728c */ /* 0x000fe2000bf05270 */
[----:B------:R-:W-:Y:S11]  /*6090*/  LEA R3, R39, UR48, 0x3 ;  /* 0x0000003027037c11 */ /* 0x000ff6000f8e18ff */
[----:B------:R-:W-:Y:S01]  /*60a0*/  @P1 SHF.L.U32 R2, R70, 0x1f, RZ ;  /* 0x0000001f46021819 */ /* 0x000fe200000006ff */
[----:B------:R-:W-:Y:S06]  /*60b0*/  BRA.U !UP0, `(.L_x_99) ;  /* 0x0000000108247547 */ /* 0x000fec000b800000 */
[----:B------:R-:W-:Y:S01]  /*60c0*/  IMAD.U32 R5, RZ, RZ, UR51 ;  /* 0x00000033ff057e24 */ /* 0x000fe2000f8e00ff */
[----:B------:R-:W-:Y:S01]  /*60d0*/  MOV R0, UR37 ;  /* 0x0000002500007c02 */ /* 0x000fe20008000f00 */
[----:B------:R-:W-:Y:S03]  /*60e0*/  UIADD3 UR51, UPT, UPT, UR51, 0x1, URZ ;  /* 0x0000000133337890 */ /* 0x000fe6000fffe0ff */
[----:B------:R-:W-:Y:S01]  /*60f0*/  @P1 LEA R5, R5, UR48, 0x3 ;  /* 0x0000003005051c11 */ /* 0x000fe2000f8e18ff */
[----:B------:R-:W-:Y:S04]  /*6100*/  UISETP.NE.AND UP0, UPT, UR51, 0x4, UPT ;  /* 0x000000043300788c */ /* 0x000fe8000bf05270 */
[----:B------:R-:W-:Y:S01]  /*6110*/  @P1 VIADD R5, R5, 0x50 ;  /* 0x0000005005051836 */ /* 0x000fe20000000000 */
[----:B------:R-:W-:Y:S04]  /*6120*/  USEL UR51, UR51, URZ, UP0 ;  /* 0x000000ff33337287 */ /* 0x000fe80008000000 */
[----:B------:R-:W-:Y:S04]  /*6130*/  @P1 PRMT R0, R0, 0x654, R5 ;  /* 0x0000065400001816 */ /* 0x000fe80000000005 */
[----:B------:R2:W-:Y:S04]  /*6140*/  @P1 SYNCS.ARRIVE.TRANS64.RED.A1T0 RZ, [R0+URZ], RZ ;  /* 0x000000ff00ff19a7 */ /* 0x0005e800081004ff */
.L_x_99:
[----:B------:R-:W4:Y:S01]  /*6150*/  @P1 SYNCS.PHASECHK.TRANS64.TRYWAIT P0, [R3+URZ+0x30], R2 ;  /* 0x00003002030015a7 */ /* 0x000f2200080011ff */
[----:B------:R-:W-:Y:S01]  /*6160*/  BSSY B1, `(.L_x_100) ;  /* 0x0000013000017945 */ /* 0x000fe20003800000 */
[----:B----4-:R-:W-:Y:S03]  /*6170*/  @P1 SEL R81, RZ, 0x1, !P0 ;  /* 0x00000001ff511807 */ /* 0x010fe60004000000 */
[----:B------:R-:W-:Y:S05]  /*6180*/  @!P1 BRA `(.L_x_101) ;  /* 0x0000000000409947 */ /* 0x000fea0003800000 */
[----:B------:R-:W-:Y:S01]  /*6190*/  ISETP.NE.AND P1, PT, R82, RZ, PT ;  /* 0x000000ff5200720c */ /* 0x000fe20003f25270 */
[----:B------:R-:W-:Y:S01]  /*61a0*/  BSSY B0, `(.L_x_102) ;  /* 0x0000009000007945 */ /* 0x000fe20003800000 */
[----:B------:R-:W-:Y:S11]  /*61b0*/  ISETP.NE.AND P0, PT, R81, RZ, PT ;  /* 0x000000ff5100720c */ /* 0x000ff60003f05270 */
[----:B------:R-:W-:Y:S05]  /*61c0*/  @P1 IMAD R4, R39, 0x1000, R80 ;  /* 0x0000100027041824 */ /* 0x000fea00078e0250 */
[----:B------:R-:W-:Y:S05]  /*61d0*/  @P1 IADD3 R2, PT, PT, R4, UR48, RZ ;  /* 0x0000003004021c10 */ /* 0x000fea000fffe0ff */
[----:B------:R-:W-:Y:S01]  /*61e0*/  @P1 IMAD.IADD R2, R71, 0x1, R2 ;  /* 0x0000000147021824 */ /* 0x000fe200078e0202 */
[----:B------:R-:W-:Y:S06]  /*61f0*/  @P0 BRA `(.L_x_103) ;  /* 0x00000000000c0947 */ /* 0x000fec0003800000 */
[----:B--2---:R-:W-:Y:S04]  /*6200*/  SHF.L.U32 R0, R70, 0x1f, RZ ;  /* 0x0000001f46007819 */ /* 0x004fe800000006ff */
[----:B------:R-:W2:Y:S02]  /*6210*/  SYNCS.PHASECHK.TRANS64.TRYWAIT P0, [R3+URZ+0x30], R0 ;  /* 0x00003000030075a7 */ /* 0x000ea400080011ff */
[----:B--2---:R-:W-:Y:S05]  /*6220*/  @!P0 BRA `(.L_x_104) ;  /* 0x0000002400788947 */ /* 0x004fea0003800000 */
.L_x_103:
[----:B------:R-:W-:Y:S05]  /*6230*/  BSYNC B0 ;  /* 0x0000000000007941 */ /* 0x000fea0003800000 */
.L_x_102:
[----:B------:R-:W-:Y:S02]  /*6240*/  ISETP.NE.AND P0, PT, R82, RZ, PT ;  /* 0x000000ff5200720c */ /* 0x000fe40003f05270 */
[----:B------:R-:W-:Y:S11]  /*6250*/  IADD3 R39, PT, PT, R39, 0x1, RZ ;  /* 0x0000000127277810 */ /* 0x000ff60007ffe0ff */
[----:B------:R-:W-:Y:S05]  /*6260*/  @P0 WARPSYNC.ALL ;  /* 0x0000000000000948 */ /* 0x000fea0003800000 */
[----:B------:R4:W1:Y:S04]  /*6270*/  @P0 LDSM.16.M88.4 R40, [R4+UR48+0x200] ;  /* 0x000200300428083b */ /* 0x0008680008000200 */
[----:B------:R4:W1:Y:S02]  /*6280*/  @P0 LDSM.16.M88.4 R48, [R2+0x200] ;  /* 0x000200000230083b */ /* 0x0008640000000200 */
.L_x_101:
[----:B------:R-:W-:Y:S05]  /*6290*/  BSYNC B1 ;  /* 0x0000000000017941 */ /* 0x000fea0003800000 */
.L_x_100:
[----:B--2---:R-:W-:Y:S05]  /*62a0*/  VIADD R0, R34, 0x20 ;  /* 0x0000002022007836 */ /* 0x004fea0000000000 */
[----:B------:R-:W-:Y:S04]  /*62b0*/  SHF.R.U32.HI R0, RZ, 0x15, R0 ;  /* 0x00000015ff007819 */ /* 0x000fe80000011600 */
[----:B------:R-:W-:Y:S11]  /*62c0*/  LOP3.LUT P0, RZ, R0, 0x3, R65, 0x48, !PT ;  /* 0x0000000300ff7812 */ /* 0x000ff60007804841 */
[----:B------:R-:W-:Y:S02]  /*62d0*/  @!UPT UIADD3 URZ, UPT, UPT, URZ, URZ, URZ ;  /* 0x000000fffffff290 */ /* 0x000fe4000fffe0ff */
[----:B------:R-:W-:Y:S05]  /*62e0*/  @!P0 BRA `(.L_x_105) ;  /* 0x0000000000408947 */ /* 0x000fea0003800000 */
[----:B------:R-:W2:Y:S01]  /*62f0*/  LDCU.64 UR8, c[0x4][0x70] ;  /* 0x01000e00ff0877ac */ /* 0x000ea20008000a00 */
[----:B------:R-:W-:Y:S01]  /*6300*/  MOV R3, 0x0 ;  /* 0x0000000000037802 */ /* 0x000fe20000000f00 */
[----:B------:R-:W-:Y:S02]  /*6310*/  HFMA2 R12, -RZ, RZ, 0, 5.9604644775390625e-08 ;  /* 0x00000001ff0c7431 */ /* 0x000fe400000001ff */
[----:B------:R-:W-:Y:S02]  /*6320*/  IMAD.MOV.U32 R8, RZ, RZ, 0x192 ;  /* 0x00000192ff087424 */ /* 0x000fe400078e00ff */
[----:B------:R-:W-:Y:S01]  /*6330*/  IMAD.MOV.U32 R13, RZ, RZ, RZ ;  /* 0x000000ffff0d7224 */ /* 0x000fe200078e00ff */
[----:B------:R-:W5:Y:S01]  /*6340*/  LDCU.64 UR6, c[0x4][0x78] ;  /* 0x01000f00ff0677ac */ /* 0x000f620008000a00 */
[----:B----4-:R-:W4:Y:S01]  /*6350*/  LDC.64 R2, c[0x4][R3] ;  /* 0x0100000003027b82 */ /* 0x010f220000000a00 */
[----:B------:R-:W3:Y:S01]  /*6360*/  LDCU.64 UR4, c[0x4][0x10] ;  /* 0x01000200ff0477ac */ /* 0x000ee20008000a00 */
[----:B--2---:R-:W-:Y:S01]  /*6370*/  MOV R5, UR9 ;  /* 0x0000000900057c02 */ /* 0x004fe20008000f00 */
[----:B------:R-:W-:Y:S01]  /*6380*/  IMAD.U32 R4, RZ, RZ, UR8 ;  /* 0x00000008ff047e24 */ /* 0x000fe2000f8e00ff */
[----:B-----5:R-:W-:Y:S01]  /*6390*/  MOV R7, UR7 ;  /* 0x0000000700077c02 */ /* 0x020fe20008000f00 */
[----:B------:R-:W-:Y:S01]  /*63a0*/  IMAD.U32 R6, RZ, RZ, UR6 ;  /* 0x00000006ff067e24 */ /* 0x000fe2000f8e00ff */
[----:B---3--:R-:W-:Y:S01]  /*63b0*/  MOV R11, UR5 ;  /* 0x00000005000b7c02 */ /* 0x008fe20008000f00 */
[----:B------:R-:W-:Y:S02]  /*63c0*/  IMAD.U32 R10, RZ, RZ, UR4 ;  /* 0x00000004ff0a7e24 */ /* 0x000fe4000f8e00ff */
[----:B------:R-:W-:Y:S07]  /*63d0*/  LEPC R20, `(.L_x_105) ;  /* 0x000000001014794e */ /* 0x000fee0000000000 */
[----:B-1--4-:R-:W-:Y:S05]  /*63e0*/  CALL.ABS.NOINC R2 ;  /* 0x0000000002007343 */ /* 0x012fea0003c00000 */
.L_x_105:
[----:B-1----:R-:W-:Y:S01]  /*63f0*/  SHF.L.U32 R20, R40, 0x10, RZ ;  /* 0x0000001028147819 */ /* 0x002fe200000006ff */
[----:B------:R-:W-:Y:S05]  /*6400*/  WARPSYNC.ALL ;  /* 0x0000000000007948 */ /* 0x000fea0003800000 */
[----:B------:R-:W-:Y:S01]  /*6410*/  R2UR UR4, R34 ;  /* 0x00000000220472ca */ /* 0x000fe200000e0000 */
[----:B------:R-:W-:Y:S01]  /*6420*/  BSSY.RECONVERGENT B0, `(.L_x_106) ;  /* 0x0000055000007945 */ /* 0x000fe20003800200 */
[----:B------:R-:W-:Y:S02]  /*6430*/  LOP3.LUT R21, R40, 0xffff0000, RZ, 0xc0, !PT ;  /* 0xffff000028157812 */ /* 0x000fe400078ec0ff */
[----:B------:R-:W-:Y:S02]  /*6440*/  LOP3.LUT R36, R41, 0xffff0000, RZ, 0xc0, !PT ;  /* 0xffff000029247812 */ /* 0x000fe400078ec0ff */
[----:B------:R-:W-:Y:S02]  /*6450*/  SHF.L.U32 R37, R48, 0x10, RZ ;  /* 0x0000001030257819 */ /* 0x000fe400000006ff */
[----:B------:R-:W-:Y:S02]  /*6460*/  ISETP.NE.AND P6, PT, R76, RZ, PT ;  /* 0x000000ff4c00720c */ /* 0x000fe40003fc5270 */
[----:B------:R-:W-:Y:S02]  /*6470*/  ISETP.NE.AND P0, PT, R72, RZ, PT ;  /* 0x000000ff4800720c */ /* 0x000fe40003f05270 */
[----:B------:R-:W-:Y:S01]  /*6480*/  MOV R38, UR51 ;  /* 0x0000003300267c02 */ /* 0x000fe20008000f00 */
[----:B----4-:R-:W1:Y:S01]  /*6490*/  LDTM.16dp256bit.x4 R4, tmem[UR4+0x20] ;  /* 0x00002004000479ee */ /* 0x010e620008120000 */
[----:B------:R-:W-:Y:S07]  /*64a0*/  MOV R83, UR37 ;  /* 0x0000002500537c02 */ /* 0x000fee0008000f00 */
[----:B------:R-:W-:Y:S02]  /*64b0*/  @P6 LEA R38, R38, UR48, 0x3 ;  /* 0x0000003026266c11 */ /* 0x000fe4000f8e18ff */
[----:B------:R-:W-:Y:S02]  /*64c0*/  @P6 SHF.L.U32 R88, R70, 0x1f, RZ ;  /* 0x0000001f46586819 */ /* 0x000fe400000006ff */
[----:B------:R-:W-:Y:S04]  /*64d0*/  @P6 IADD3 R38, PT, PT, R38, 0x50, RZ ;  /* 0x0000005026266810 */ /* 0x000fe80007ffe0ff */
[----:B------:R-:W-:Y:S02]  /*64e0*/  @P6 PRMT R38, R83, 0x654, R38 ;  /* 0x0000065453266816 */ /* 0x000fe40000000026 */
[----:B------:R-:W-:Y:S01]  /*64f0*/  LEA R83, R39, UR48, 0x3 ;  /* 0x0000003027537c11 */ /* 0x000fe2000f8e18ff */
[C---:B-1----:R-:W-:Y:S01]  /*6500*/  FMUL R0, R33.reuse, R4 ;  /* 0x0000000421007220 */ /* 0x042fe20000400000 */
[C---:B------:R-:W-:Y:S01]  /*6510*/  FMUL R2, R33.reuse, R5 ;  /* 0x0000000521027220 */ /* 0x040fe20000400000 */
[C---:B------:R-:W-:Y:S01]  /*6520*/  FMUL R3, R33.reuse, R6 ;  /* 0x0000000621037220 */ /* 0x040fe20000400000 */
[----:B------:R-:W-:Y:S01]  /*6530*/  FMUL R7, R33, R7 ;  /* 0x0000000721077220 */ /* 0x000fe20000400000 */
[----:B------:R-:W-:Y:S01]  /*6540*/  FFMA R0, R35, R20, R0 ;  /* 0x0000001423007223 */ /* 0x000fe20000000000 */
[----:B------:R-:W-:Y:S01]  /*6550*/  SHF.L.U32 R20, R41, 0x10, RZ ;  /* 0x0000001029147819 */ /* 0x000fe200000006ff */
[----:B------:R-:W-:Y:S01]  /*6560*/  FFMA R2, R35, R21, R2 ;  /* 0x0000001523027223 */ /* 0x000fe20000000002 */
[----:B------:R-:W-:Y:S01]  /*6570*/  SHF.L.U32 R21, R43, 0x10, RZ ;  /* 0x000000102b157819 */ /* 0x000fe200000006ff */
[C---:B------:R-:W-:Y:S01]  /*6580*/  FMUL R4, R33.reuse, R8 ;  /* 0x0000000821047220 */ /* 0x040fe20000400000 */
[----:B------:R-:W-:Y:S01]  /*6590*/  FMUL R5, R33, R9 ;  /* 0x0000000921057220 */ /* 0x000fe20000400000 */
[C---:B------:R-:W-:Y:S01]  /*65a0*/  FFMA R3, R35.reuse, R20, R3 ;  /* 0x0000001423037223 */ /* 0x040fe20000000003 */
[----:B------:R-:W-:Y:S01]  /*65b0*/  SHF.L.U32 R20, R42, 0x10, RZ ;  /* 0x000000102a147819 */ /* 0x000fe200000006ff */
[----:B------:R-:W-:Y:S01]  /*65c0*/  FFMA R7, R35, R36, R7 ;  /* 0x0000002423077223 */ /* 0x000fe20000000007 */
[----:B------:R-:W-:Y:S01]  /*65d0*/  LOP3.LUT R36, R43, 0xffff0000, RZ, 0xc0, !PT ;  /* 0xffff00002b247812 */ /* 0x000fe200078ec0ff */
[----:B------:R-:W-:Y:S01]  /*65e0*/  FMUL R6, R33, R10 ;  /* 0x0000000a21067220 */ /* 0x000fe20000400000 */
[----:B------:R-:W-:Y:S01]  /*65f0*/  F2FP.BF16.F32.PACK_AB R44, R2, R0 ;  /* 0x00000000022c723e */ /* 0x000fe200000010ff */
[----:B------:R-:W-:Y:S01]  /*6600*/  FFMA R4, R35, R20, R4 ;  /* 0x0000001423047223 */ /* 0x000fe20000000004 */
[----:B------:R-:W-:Y:S01]  /*6610*/  LOP3.LUT R20, R42, 0xffff0000, RZ, 0xc0, !PT ;  /* 0xffff00002a147812 */ /* 0x000fe200078ec0ff */
[----:B------:R-:W-:Y:S01]  /*6620*/  FMUL R11, R33, R11 ;  /* 0x0000000b210b7220 */ /* 0x000fe20000400000 */
[----:B------:R-:W-:Y:S01]  /*6630*/  F2FP.BF16.F32.PACK_AB R45, R7, R3 ;  /* 0x00000003072d723e */ /* 0x000fe200000010ff */
[C---:B------:R-:W-:Y:S01]  /*6640*/  FMUL R8, R33.reuse, R12 ;  /* 0x0000000c21087220 */ /* 0x040fe20000400000 */
[----:B------:R-:W-:Y:S01]  /*6650*/  FMUL R9, R33, R13 ;  /* 0x0000000d21097220 */ /* 0x000fe20000400000 */
[C---:B------:R-:W-:Y:S01]  /*6660*/  FFMA R5, R35.reuse, R20, R5 ;  /* 0x0000001423057223 */ /* 0x040fe20000000005 */
[----:B------:R-:W-:Y:S01]  /*6670*/  LOP3.LUT R20, R48, 0xffff0000, RZ, 0xc0, !PT ;  /* 0xffff000030147812 */ /* 0x000fe200078ec0ff */
[----:B------:R-:W-:Y:S01]  /*6680*/  FFMA R6, R35, R21, R6 ;  /* 0x0000001523067223 */ /* 0x000fe20000000006 */
[----:B------:R-:W-:Y:S01]  /*6690*/  SHF.L.U32 R21, R49, 0x10, RZ ;  /* 0x0000001031157819 */ /* 0x000fe200000006ff */
[----:B------:R-:W-:Y:S01]  /*66a0*/  FFMA R11, R35, R36, R11 ;  /* 0x00000024230b7223 */ /* 0x000fe2000000000b */
[----:B------:R-:W-:Y:S01]  /*66b0*/  LOP3.LUT R36, R51, 0xffff0000, RZ, 0xc0, !PT ;  /* 0xffff000033247812 */ /* 0x000fe200078ec0ff */
[C---:B------:R-:W-:Y:S01]  /*66c0*/  FFMA R8, R35.reuse, R37, R8 ;  /* 0x0000002523087223 */ /* 0x040fe20000000008 */
[----:B------:R-:W-:Y:S01]  /*66d0*/  FFMA R9, R35, R20, R9 ;  /* 0x0000001423097223 */ /* 0x000fe20000000009 */
[----:B------:R-:W-:Y:S01]  /*66e0*/  FMUL R10, R33, R14 ;  /* 0x0000000e210a7220 */ /* 0x000fe20000400000 */
[----:B------:R-:W-:Y:S01]  /*66f0*/  LOP3.LUT R20, R49, 0xffff0000, RZ, 0xc0, !PT ;  /* 0xffff000031147812 */ /* 0x000fe200078ec0ff */
[C---:B------:R-:W-:Y:S01]  /*6700*/  FMUL R15, R33.reuse, R15 ;  /* 0x0000000f210f7220 */ /* 0x040fe20000400000 */
[----:B------:R-:W-:Y:S01]  /*6710*/  FMUL R12, R33, R16 ;  /* 0x00000010210c7220 */ /* 0x000fe20000400000 */
[C---:B------:R-:W-:Y:S01]  /*6720*/  FFMA R10, R35.reuse, R21, R10 ;  /* 0x00000015230a7223 */ /* 0x040fe2000000000a */
[C---:B------:R-:W-:Y:S01]  /*6730*/  SHF.L.U32 R21, R50.reuse, 0x10, RZ ;  /* 0x0000001032157819 */ /* 0x040fe200000006ff */
[----:B------:R-:W-:Y:S01]  /*6740*/  FFMA R15, R35, R20, R15 ;  /* 0x00000014230f7223 */ /* 0x000fe2000000000f */
[----:B------:R-:W-:Y:S01]  /*6750*/  LOP3.LUT R20, R50, 0xffff0000, RZ, 0xc0, !PT ;  /* 0xffff000032147812 */ /* 0x000fe200078ec0ff */
[----:B------:R-:W-:Y:S01]  /*6760*/  FMUL R13, R33, R17 ;  /* 0x00000011210d7220 */ /* 0x000fe20000400000 */
[----:B------:R-:W-:Y:S01]  /*6770*/  SHF.L.U32 R37, R51, 0x10, RZ ;  /* 0x0000001033257819 */ /* 0x000fe200000006ff */
[C---:B------:R-:W-:Y:S01]  /*6780*/  FMUL R14, R33.reuse, R18 ;  /* 0x00000012210e7220 */ /* 0x040fe20000400000 */
        /* <DEDUP_REMOVED lines=21> */
[----:B------:R-:W-:Y:S02]  /*68e0*/  UIADD3 UR8, UP0, UPT, UR52, 0x680, URZ ;  /* 0x0000068034087890 */ /* 0x000fe4000ff1e0ff */
[----:B------:R-:W-:Y:S02]  /*68f0*/  UIADD3 UR5, UPT, UPT, UR41, 0x20, URZ ;  /* 0x0000002029057890 */ /* 0x000fe4000fffe0ff */
[----:B------:R-:W-:Y:S02]  /*6900*/  UIADD3 UR4, UPT, UPT, UR48, 0x1200, URZ ;  /* 0x0000120030047890 */ /* 0x000fe4000fffe0ff */
[----:B------:R-:W-:Y:S01]  /*6910*/  UIADD3.X UR9, UPT, UPT, URZ, UR53, URZ, UP0, !UPT ;  /* 0x00000035ff097290 */ /* 0x000fe200087fe4ff */
[----:B------:R-:W-:Y:S01]  /*6920*/  UMOV UR6, UR42 ;  /* 0x0000002a00067c82 */ /* 0x000fe20008000000 */
[----:B------:R-:W-:Y:S07]  /*6930*/  UMOV UR7, UR36 ;  /* 0x0000002400077c82 */ /* 0x000fee0008000000 */
[----:B------:R2:W-:Y:S01]  /*6940*/  UTMASTG.3D [UR4], [UR8] ;  /* 0x00000004080073b5 */ /* 0x0005e20008010000 */
[----:B------:R0:W-:Y:S01]  /*6950*/  UTMACMDFLUSH ;  /* 0x00000000000079b7 */ /* 0x0001e20000000000 */
[----:B--2---:R-:W-:Y:S04]  /*6960*/  DEPBAR.LE SB0, 0x1 ;  /* 0x000080400000791a */ /* 0x004fe80000000000 */
.L_x_107:
[----:B------:R-:W-:Y:S05]  /*6970*/  BSYNC.RECONVERGENT B0 ;  /* 0x0000000000007941 */ /* 0x000fea0003800200 */
.L_x_106:
[----:B------:R-:W-:Y:S01]  /*6980*/  BAR.SYNC.DEFER_BLOCKING 0x1, 0x80 ;  /* 0x0042000000007b1d */ /* 0x000fe20000010000 */
[----:B------:R-:W-:Y:S04]  /*6990*/  UIADD3 UR40, UPT, UPT, UR51, 0x1, URZ ;  /* 0x0000000133287890 */ /* 0x000fe8000fffe0ff */
[----:B------:R-:W-:Y:S04]  /*69a0*/  UISETP.NE.AND UP0, UPT, UR40, 0x4, UPT ;  /* 0x000000042800788c */ /* 0x000fe8000bf05270 */
[----:B------:R-:W-:Y:S01]  /*69b0*/  USEL UR40, UR40, URZ, UP0 ;  /* 0x000000ff28287287 */ /* 0x000fe20008000000 */
[----:B------:R2:W-:Y:S01]  /*69c0*/  @P6 SYNCS.ARRIVE.TRANS64.RED.A1T0 RZ, [R38+URZ], RZ ;  /* 0x000000ff26ff69a7 */ /* 0x0005e200081004ff */
[----:B------:R-:W-:Y:S01]  /*69d0*/  BSSY B1, `(.L_x_108) ;  /* 0x0000014000017945 */ /* 0x000fe20003800000 */
[----:B------:R-:W4:Y:S02]  /*69e0*/  @P6 SYNCS.PHASECHK.TRANS64.TRYWAIT P0, [R83+URZ+0x30], R88 ;  /* 0x00003058530065a7 */ /* 0x000f2400080011ff */
[----:B----4-:R-:W-:Y:S01]  /*69f0*/  @P6 SEL R81, RZ, 0x1, !P0 ;  /* 0x00000001ff516807 */ /* 0x010fe20004000000 */
[----:B--2---:R-:W-:Y:S06]  /*6a00*/  @!P6 BRA `(.L_x_109) ;  /* 0x000000000040e947 */ /* 0x004fec0003800000 */
[----:B------:R-:W-:Y:S01]  /*6a10*/  ISETP.NE.AND P1, PT, R82, RZ, PT ;  /* 0x000000ff5200720c */ /* 0x000fe20003f25270 */
[----:B------:R-:W-:Y:S01]  /*6a20*/  BSSY B0, `(.L_x_110) ;  /* 0x0000009000007945 */ /* 0x000fe20003800000 */
[----:B------:R-:W-:Y:S11]  /*6a30*/  ISETP.NE.AND P0, PT, R81, RZ, PT ;  /* 0x000000ff5100720c */ /* 0x000ff60003f05270 */
[----:B------:R-:W-:Y:S05]  /*6a40*/  @P1 IMAD R2, R39, 0x1000, R80 ;  /* 0x0000100027021824 */ /* 0x000fea00078e0250 */
[----:B------:R-:W-:Y:S05]  /*6a50*/  @P1 IADD3 R0, PT, PT, R2, UR48, RZ ;  /* 0x0000003002001c10 */ /* 0x000fea000fffe0ff */
[----:B------:R-:W-:Y:S01]  /*6a60*/  @P1 IMAD.IADD R0, R71, 0x1, R0 ;  /* 0x0000000147001824 */ /* 0x000fe200078e0200 */
[----:B------:R-:W-:Y:S06]  /*6a70*/  @P0 BRA `(.L_x_111) ;  /* 0x00000000000c0947 */ /* 0x000fec0003800000 */
[----:B------:R-:W-:Y:S04]  /*6a80*/  SHF.L.U32 R4, R70, 0x1f, RZ ;  /* 0x0000001f46047819 */ /* 0x000fe800000006ff */
[----:B------:R-:W2:Y:S02]  /*6a90*/  SYNCS.PHASECHK.TRANS64.TRYWAIT P0, [R83+URZ+0x30], R4 ;  /* 0x00003004530075a7 */ /* 0x000ea400080011ff */
[----:B--2---:R-:W-:Y:S05]  /*6aa0*/  @!P0 BRA `(.L_x_112) ;  /* 0x0000001c006c8947 */ /* 0x004fea0003800000 */
.L_x_111:
[----:B------:R-:W-:Y:S05]  /*6ab0*/  BSYNC B0 ;  /* 0x0000000000007941 */ /* 0x000fea0003800000 */
.L_x_110:
[----:B------:R-:W-:Y:S02]  /*6ac0*/  ISETP.NE.AND P0, PT, R82, RZ, PT ;  /* 0x000000ff5200720c */ /* 0x000fe40003f05270 */
[----:B------:R-:W-:Y:S11]  /*6ad0*/  IADD3 R39, PT, PT, R39, 0x1, RZ ;  /* 0x0000000127277810 */ /* 0x000ff60007ffe0ff */
[----:B------:R-:W-:Y:S05]  /*6ae0*/  @P0 WARPSYNC.ALL ;  /* 0x0000000000000948 */ /* 0x000fea0003800000 */
[----:B------:R4:W1:Y:S04]  /*6af0*/  @P0 LDSM.16.M88.4 R40, [R2+UR48+0x200] ;  /* 0x000200300228083b */ /* 0x0008680008000200 */
[----:B------:R4:W1:Y:S02]  /*6b00*/  @P0 LDSM.16.M88.4 R48, [R0+0x200] ;  /* 0x000200000030083b */ /* 0x0008640000000200 */
.L_x_109:
[----:B------:R-:W-:Y:S05]  /*6b10*/  BSYNC B1 ;  /* 0x0000000000017941 */ /* 0x000fea0003800000 */
.L_x_108:
[----:B----4-:R-:W-:Y:S05]  /*6b20*/  VIADD R0, R34, 0x40 ;  /* 0x0000004022007836 */ /* 0x010fea0000000000 */
[----:B------:R-:W-:Y:S04]  /*6b30*/  SHF.R.U32.HI R0, RZ, 0x15, R0 ;  /* 0x00000015ff007819 */ /* 0x000fe80000011600 */
[----:B------:R-:W-:Y:S11]  /*6b40*/  LOP3.LUT P0, RZ, R0, 0x3, R65, 0x48, !PT ;  /* 0x0000000300ff7812 */ /* 0x000ff60007804841 */
[----:B------:R-:W-:Y:S02]  /*6b50*/  @!UPT UIADD3 URZ, UPT, UPT, URZ, URZ, URZ ;  /* 0x000000fffffff290 */ /* 0x000fe4000fffe0ff */
        /* <DEDUP_REMOVED lines=8> */
[----:B------:R-:W3:Y:S01]  /*6be0*/  LDCU.64 UR4, c[0x4][0x10] ;  /* 0x01000200ff0477ac */ /* 0x000ee20008000a00 */
[----:B----4-:R-:W-:Y:S01]  /*6bf0*/  MOV R5, UR9 ;  /* 0x0000000900057c02 */ /* 0x010fe20008000f00 */
[----:B--2---:R-:W-:Y:S01]  /*6c00*/  IMAD.U32 R4, RZ, RZ, UR8 ;  /* 0x00000008ff047e24 */ /* 0x004fe2000f8e00ff */
[----:B-----5:R-:W-:Y:S01]  /*6c10*/  MOV R7, UR7 ;  /* 0x0000000700077c02 */ /* 0x020fe20008000f00 */
[----:B------:R-:W-:Y:S01]  /*6c20*/  IMAD.U32 R6, RZ, RZ, UR6 ;  /* 0x00000006ff067e24 */ /* 0x000fe2000f8e00ff */
[----:B---3--:R-:W-:Y:S01]  /*6c30*/  MOV R11, UR5 ;  /* 0x00000005000b7c02 */ /* 0x008fe20008000f00 */
[----:B------:R-:W-:Y:S02]  /*6c40*/  IMAD.U32 R10, RZ, RZ, UR4 ;  /* 0x00000004ff0a7e24 */ /* 0x000fe4000f8e00ff */
[----:B------:R-:W-:Y:S07]  /*6c50*/  LEPC R20, `(.L_x_113) ;  /* 0x000000001014794e */ /* 0x000fee0000000000 */
[----:B-1----:R-:W-:Y:S05]  /*6c60*/  CALL.ABS.NOINC R2 ;  /* 0x0000000002007343 */ /* 0x002fea0003c00000 */
.L_x_113:
        /* <DEDUP_REMOVED lines=10> */
[----:B--2---:R-:W1:Y:S01]  /*6d10*/  LDTM.16dp256bit.x4 R4, tmem[UR4+0x40] ;  /* 0x00004004000479ee */ /* 0x004e620008120000 */
[----:B------:R-:W-:Y:S02]  /*6d20*/  MOV R83, UR37 ;  /* 0x0000002500537c02 */ /* 0x000fe40008000f00 */
[----:B------:R-:W-:Y:S05]  /*6d30*/  LEA R88, R39, UR48, 0x3 ;  /* 0x0000003027587c11 */ /* 0x000fea000f8e18ff */
[----:B------:R-:W-:Y:S04]  /*6d40*/  @P6 LEA R38, R38, UR48, 0x3 ;  /* 0x0000003026266c11 */ /* 0x000fe8000f8e18ff */
[----:B------:R-:W-:Y:S04]  /*6d50*/  @P6 IADD3 R38, PT, PT, R38, 0x50, RZ ;  /* 0x0000005026266810 */ /* 0x000fe80007ffe0ff */
[----:B------:R-:W-:Y:S02]  /*6d60*/  @P6 PRMT R38, R83, 0x654, R38 ;  /* 0x0000065453266816 */ /* 0x000fe40000000026 */
[----:B------:R-:W-:Y:S01]  /*6d70*/  @P6 SHF.L.U32 R83, R70, 0x1f, RZ ;  /* 0x0000001f46536819 */ /* 0x000fe200000006ff */
        /* <DEDUP_REMOVED lines=71> */
.L_x_115:
[----:B------:R-:W-:Y:S05]  /*71f0*/  BSYNC.RECONVERGENT B0 ;  /* 0x0000000000007941 */ /* 0x000fea0003800200 */
.L_x_114:
        /* <DEDUP_REMOVED lines=19> */
.L_x_119:
[----:B------:R-:W-:Y:S05]  /*7330*/  BSYNC B0 ;  /* 0x0000000000007941 */ /* 0x000fea0003800000 */
.L_x_118:
[----:B------:R-:W-:Y:S11]  /*7340*/  ISETP.NE.AND P0, PT, R82, RZ, PT ;  /* 0x000000ff5200720c */ /* 0x000ff60003f05270 */
[----:B------:R-:W-:Y:S02]  /*7350*/  @!UPT UIADD3 URZ, UPT, UPT, URZ, URZ, URZ ;  /* 0x000000fffffff290 */ /* 0x000fe4000fffe0ff */
[----:B------:R-:W-:Y:S05]  /*7360*/  @P0 WARPSYNC.ALL ;  /* 0x0000000000000948 */ /* 0x000fea0003800000 */
[----:B------:R4:W1:Y:S04]  /*7370*/  @P0 LDSM.16.M88.4 R40, [R39+UR48+0x200] ;  /* 0x000200302728083b */ /* 0x0008680008000200 */
[----:B------:R4:W1:Y:S02]  /*7380*/  @P0 LDSM.16.M88.4 R48, [R0+0x200] ;  /* 0x000200000030083b */ /* 0x0008640000000200 */
.L_x_117:
[----:B------:R-:W-:Y:S05]  /*7390*/  BSYNC B1 ;  /* 0x0000000000017941 */ /* 0x000fea0003800000 */
.L_x_116:
[----:B----4-:R-:W-:Y:S05]  /*73a0*/  VIADD R0, R34, 0x60 ;  /* 0x0000006022007836 */ /* 0x010fea0000000000 */
[----:B------:R-:W-:Y:S04]  /*73b0*/  SHF.R.U32.HI R0, RZ, 0x15, R0 ;  /* 0x00000015ff007819 */ /* 0x000fe80000011600 */
[----:B------:R-:W-:Y:S11]  /*73c0*/  LOP3.LUT P0, RZ, R0, 0x3, R65, 0x48, !PT ;  /* 0x0000000300ff7812 */ /* 0x000ff60007804841 */
[----:B------:R-:W-:Y:S02]  /*73d0*/  @!UPT UIADD3 URZ, UPT, UPT, URZ, URZ, URZ ;  /* 0x000000fffffff290 */ /* 0x000fe4000fffe0ff */
[----:B------:R-:W-:Y:S05]  /*73e0*/  @!P0 BRA `(.L_x_121) ;  /* 0x0000000000408947 */ /* 0x000fea0003800000 */
[----:B------:R-:W4:Y:S01]  /*73f0*/  LDCU.64 UR8, c[0x4][0x70] ;  /* 0x01000e00ff0877ac */ /* 0x000f220008000a00 */
[----:B--2---:R-:W-:Y:S01]  /*7400*/  MOV R3, 0x0 ;  /* 0x0000000000037802 */ /* 0x004fe20000000f00 */
[----:B------:R-:W-:Y:S02]  /*7410*/  HFMA2 R12, -RZ, RZ, 0, 5.9604644775390625e-08 ;  /* 0x00000001ff0c7431 */ /* 0x000fe400000001ff */
[----:B------:R-:W-:Y:S02]  /*7420*/  IMAD.MOV.U32 R8, RZ, RZ, 0x192 ;  /* 0x00000192ff087424 */ /* 0x000fe400078e00ff */
[----:B------:R-:W-:Y:S01]  /*7430*/  IMAD.MOV.U32 R13, RZ, RZ, RZ ;  /* 0x000000ffff0d7224 */ /* 0x000fe200078e00ff */
[----:B------:R-:W2:Y:S01]  /*7440*/  LDCU.64 UR6, c[0x4][0x78] ;  /* 0x01000f00ff0677ac */ /* 0x000ea20008000a00 */
[----:B------:R-:W1:Y:S01]  /*7450*/  LDC.64 R2, c[0x4][R3] ;  /* 0x0100000003027b82 */ /* 0x000e620000000a00 */
[----:B------:R-:W5:Y:S01]  /*7460*/  LDCU.64 UR4, c[0x4][0x10] ;  /* 0x01000200ff0477ac */ /* 0x000f620008000a00 */
[----:B----4-:R-:W-:Y:S01]  /*7470*/  MOV R5, UR9 ;  /* 0x0000000900057c02 */ /* 0x010fe20008000f00 */
[----:B------:R-:W-:Y:S01]  /*7480*/  IMAD.U32 R4, RZ, RZ, UR8 ;  /* 0x00000008ff047e24 */ /* 0x000fe2000f8e00ff */
[----:B--2---:R-:W-:Y:S01]  /*7490*/  MOV R7, UR7 ;  /* 0x0000000700077c02 */ /* 0x004fe20008000f00 */
[----:B------:R-:W-:Y:S01]  /*74a0*/  IMAD.U32 R6, RZ, RZ, UR6 ;  /* 0x00000006ff067e24 */ /* 0x000fe2000f8e00ff */
[----:B-----5:R-:W-:Y:S01]  /*74b0*/  MOV R11, UR5 ;  /* 0x00000005000b7c02 */ /* 0x020fe20008000f00 */
[----:B------:R-:W-:Y:S02]  /*74c0*/  IMAD.U32 R10, RZ, RZ, UR4 ;  /* 0x00000004ff0a7e24 */ /* 0x000fe4000f8e00ff */
[----:B------:R-:W-:Y:S07]  /*74d0*/  LEPC R20, `(.L_x_121) ;  /* 0x000000001014794e */ /* 0x000fee0000000000 */
[----:B-1-3--:R-:W-:Y:S05]  /*74e0*/  CALL.ABS.NOINC R2 ;  /* 0x0000000002007343 */ /* 0x00afea0003c00000 */
.L_x_121:
[----:B------:R-:W-:Y:S01]  /*74f0*/  ISETP.NE.AND P0, PT, R72, RZ, PT ;  /* 0x000000ff4800720c */ /* 0x000fe20003f05270 */
[----:B------:R-:W-:Y:S05]  /*7500*/  WARPSYNC.ALL ;  /* 0x0000000000007948 */ /* 0x000fea0003800000 */
[----:B------:R-:W-:Y:S01]  /*7510*/  R2UR UR4, R34 ;  /* 0x00000000220472ca */ /* 0x000fe200000e0000 */
[----:B------:R-:W-:Y:S01]  /*7520*/  BSSY.RECONVERGENT B0, `(.L_x_122) ;  /* 0x0000052000007945 */ /* 0x000fe20003800200 */
[----:B------:R-:W-:Y:S02]  /*7530*/  R2UR UR5, R79 ;  /* 0x000000004f0572ca */ /* 0x000fe400000e0000 */
[C---:B-1----:R-:W-:Y:S02]  /*7540*/  SHF.L.U32 R20, R40.reuse, 0x10, RZ ;  /* 0x0000001028147819 */ /* 0x042fe400000006ff */
[----:B------:R-:W-:Y:S02]  /*7550*/  LOP3.LUT R36, R40, 0xffff0000, RZ, 0xc0, !PT ;  /* 0xffff000028247812 */ /* 0x000fe400078ec0ff */
[C---:B------:R-:W-:Y:S02]  /*7560*/  SHF.L.U32 R21, R41.reuse, 0x10, RZ ;  /* 0x0000001029157819 */ /* 0x040fe400000006ff */
[----:B------:R-:W-:Y:S02]  /*7570*/  LOP3.LUT R38, R41, 0xffff0000, RZ, 0xc0, !PT ;  /* 0xffff000029267812 */ /* 0x000fe400078ec0ff */
[C---:B------:R-:W-:Y:S01]  /*7580*/  SHF.L.U32 R37, R42.reuse, 0x10, RZ ;  /* 0x000000102a257819 */ /* 0x040fe200000006ff */
[----:B------:R-:W1:Y:S01]  /*7590*/  LDTM.16dp256bit.x4 R4, tmem[UR4+0x60] ;  /* 0x00006004000479ee */ /* 0x000e620008120000 */
[----:B------:R-:W-:Y:S01]  /*75a0*/  LOP3.LUT R40, R42, 0xffff0000, RZ, 0xc0, !PT ;  /* 0xffff00002a287812 */ /* 0x000fe200078ec0ff */
[----:B------:R-:W-:Y:S01]  /*75b0*/  NOP ;  /* 0x0000000000007918 */ /* 0x000fe20000000000 */
[C---:B------:R-:W-:Y:S01]  /*75c0*/  SHF.L.U32 R39, R43.reuse, 0x10, RZ ;  /* 0x000000102b277819 */ /* 0x040fe200000006ff */
[----:B------:R-:W-:Y:S01]  /*75d0*/  UIADD3 UR5, UPT, UPT, UR5, 0xc0, URZ ;  /* 0x000000c005057890 */ /* 0x000fe2000fffe0ff */
[----:B------:R-:W-:Y:S02]  /*75e0*/  LOP3.LUT R41, R43, 0xffff0000, RZ, 0xc0, !PT ;  /* 0xffff00002b297812 */ /* 0x000fe400078ec0ff */
[C---:B------:R-:W-:Y:S01]  /*75f0*/  SHF.L.U32 R42, R48.reuse, 0x10, RZ ;  /* 0x00000010302a7819 */ /* 0x040fe200000006ff */
[----:B------:R-:W-:Y:S01]  /*7600*/  UPRMT UR5, UR37, 0x654, UR5 ;  /* 0x0000065425057896 */ /* 0x000fe20008000005 */
[----:B------:R-:W-:Y:S02]  /*7610*/  LOP3.LUT R43, R48, 0xffff0000, RZ, 0xc0, !PT ;  /* 0xffff0000302b7812 */ /* 0x000fe400078ec0ff */
[C---:B------:R-:W-:Y:S02]  /*7620*/  SHF.L.U32 R44, R49.reuse, 0x10, RZ ;  /* 0x00000010312c7819 */ /* 0x040fe400000006ff */
[----:B------:R-:W-:Y:S02]  /*7630*/  LOP3.LUT R46, R49, 0xffff0000, RZ, 0xc0, !PT ;  /* 0xffff0000312e7812 */ /* 0x000fe400078ec0ff */
[C---:B------:R-:W-:Y:S02]  /*7640*/  SHF.L.U32 R45, R50.reuse, 0x10, RZ ;  /* 0x00000010322d7819 */ /* 0x040fe400000006ff */
[----:B-1----:R-:W-:Y:S01]  /*7650*/  SYNCS.ARRIVE.TRANS64.RED.A1T0 RZ, [UR5], RZ ;  /* 0x000000ffffff79a7 */ /* 0x002fe20008100405 */
[----:B------:R-:W-:Y:S02]  /*7660*/  LOP3.LUT R48, R50, 0xffff0000, RZ, 0xc0, !PT ;  /* 0xffff000032307812 */ /* 0x000fe400078ec0ff */
[C---:B------:R-:W-:Y:S02]  /*7670*/  SHF.L.U32 R47, R51.reuse, 0x10, RZ ;  /* 0x00000010332f7819 */ /* 0x040fe400000006ff */
[----:B------:R-:W-:Y:S01]  /*7680*/  LOP3.LUT R50, R51, 0xffff0000, RZ, 0xc0, !PT ;  /* 0xffff000033327812 */ /* 0x000fe200078ec0ff */
[C---:B------:R-:W-:Y:S01]  /*7690*/  FMUL R4, R33.reuse, R4 ;  /* 0x0000000421047220 */ /* 0x040fe20000400000 */
[C---:B------:R-:W-:Y:S01]  /*76a0*/  FMUL R5, R33.reuse, R5 ;  /* 0x0000000521057220 */ /* 0x040fe20000400000 */
[C---:B------:R-:W-:Y:S01]  /*76b0*/  FMUL R6, R33.reuse, R6 ;  /* 0x0000000621067220 */ /* 0x040fe20000400000 */
[----:B------:R-:W-:Y:S01]  /*76c0*/  FMUL R7, R33, R7 ;  /* 0x0000000721077220 */ /* 0x000fe20000400000 */
[C---:B------:R-:W-:Y:S01]  /*76d0*/  FFMA R4, R35.reuse, R20, R4 ;  /* 0x0000001423047223 */ /* 0x040fe20000000004 */
[C---:B------:R-:W-:Y:S01]  /*76e0*/  FFMA R5, R35.reuse, R36, R5 ;  /* 0x0000002423057223 */ /* 0x040fe20000000005 */
[C---:B------:R-:W-:Y:S01]  /*76f0*/  FFMA R6, R35.reuse, R21, R6 ;  /* 0x0000001523067223 */ /* 0x040fe20000000006 */
[----:B------:R-:W-:Y:S01]  /*7700*/  FFMA R7, R35, R38, R7 ;  /* 0x0000002623077223 */ /* 0x000fe20000000007 */
[C---:B------:R-:W-:Y:S01]  /*7710*/  FMUL R8, R33.reuse, R8 ;  /* 0x0000000821087220 */ /* 0x040fe20000400000 */
[----:B------:R-:W-:Y:S01]  /*7720*/  FMUL R9, R33, R9 ;  /* 0x0000000921097220 */ /* 0x000fe20000400000 */
[----:B---3--:R-:W-:Y:S01]  /*7730*/  F2FP.BF16.F32.PACK_AB R80, R5, R4 ;  /* 0x000000040550723e */ /* 0x008fe200000010ff */
[----:B------:R-:W-:Y:S01]  /*7740*/  FMUL R0, R33, R10 ;  /* 0x0000000a21007220 */ /* 0x000fe20000400000 */
[----:B------:R-:W-:Y:S01]  /*7750*/  F2FP.BF16.F32.PACK_AB R81, R7, R6 ;  /* 0x000000060751723e */ /* 0x000fe200000010ff */
[C---:B------:R-:W-:Y:S01]  /*7760*/  FFMA R8, R35.reuse, R37, R8 ;  /* 0x0000002523087223 */ /* 0x040fe20000000008 */
[----:B------:R-:W-:Y:S01]  /*7770*/  FFMA R9, R35, R40, R9 ;  /* 0x0000002823097223 */ /* 0x000fe20000000009 */
[C---:B------:R-:W-:Y:S01]  /*7780*/  FMUL R2, R33.reuse, R11 ;  /* 0x0000000b21027220 */ /* 0x040fe20000400000 */
[C---:B--2---:R-:W-:Y:S01]  /*7790*/  FMUL R3, R33.reuse, R12 ;  /* 0x0000000c21037220 */ /* 0x044fe20000400000 */
[----:B------:R-:W-:Y:S01]  /*77a0*/  FMUL R10, R33, R13 ;  /* 0x0000000d210a7220 */ /* 0x000fe20000400000 */
[----:B------:R-:W-:Y:S01]  /*77b0*/  FFMA R0, R35, R39, R0 ;  /* 0x0000002723007223 */ /* 0x000fe20000000000 */
        /* <DEDUP_REMOVED lines=40> */
.L_x_123:
[----:B------:R-:W-:Y:S05]  /*7a40*/  BSYNC.RECONVERGENT B0 ;  /* 0x0000000000007941 */ /* 0x000fea0003800200 */
.L_x_122:
[----:B------:R-:W-:Y:S01]  /*7a50*/  BAR.SYNC.DEFER_BLOCKING 0x1, 0x80 ;  /* 0x0042000000007b1d */ /* 0x000fe20000010000 */
[----:B------:R-:W-:Y:S01]  /*7a60*/  UISETP.NE.AND UP0, UPT, UR49, -0x4, UPT ;  /* 0xfffffffc3100788c */ /* 0x000fe2000bf05270 */
[----:B------:R-:W-:Y:S08]  /*7a70*/  IADD3 R0, PT, PT, R30, 0x1, RZ ;  /* 0x000000011e007810 */ /* 0x000ff00007ffe0ff */
[----:B------:R-:W-:Y:S05]  /*7a80*/  BRA.U !UP0, `(.L_x_124) ;  /* 0x0000000108287547 */ /* 0x000fea000b800000 */
[----:B------:R-:W-:Y:S01]  /*7a90*/  ISETP.NE.AND P0, PT, R76, RZ, PT ;  /* 0x000000ff4c00720c */ /* 0x000fe20003f05270 */
[----:B------:R-:W-:Y:S01]  /*7aa0*/  IMAD.U32 R3, RZ, RZ, UR51 ;  /* 0x00000033ff037e24 */ /* 0x000fe2000f8e00ff */
[----:B------:R-:W-:Y:S01]  /*7ab0*/  UIADD3 UR51, UPT, UPT, UR51, 0x1, URZ ;  /* 0x0000000133337890 */ /* 0x000fe2000fffe0ff */
[----:B------:R-:W-:Y:S03]  /*7ac0*/  IMAD.U32 R2, RZ, RZ, UR37 ;  /* 0x00000025ff027e24 */ /* 0x000fe6000f8e00ff */
[----:B------:R-:W-:Y:S04]  /*7ad0*/  UISETP.NE.AND UP0, UPT, UR51, 0x4, UPT ;  /* 0x000000043300788c */ /* 0x000fe8000bf05270 */
[----:B------:R-:W-:Y:S03]  /*7ae0*/  USEL UR51, UR51, URZ, UP0 ;  /* 0x000000ff33337287 */ /* 0x000fe60008000000 */
[----:B------:R-:W-:Y:S05]  /*7af0*/  @P0 LEA R3, R3, UR48, 0x3 ;  /* 0x0000003003030c11 */ /* 0x000fea000f8e18ff */
[----:B------:R-:W-:Y:S05]  /*7b00*/  @P0 VIADD R3, R3, 0x50 ;  /* 0x0000005003030836 */ /* 0x000fea0000000000 */
[----:B------:R-:W-:Y:S04]  /*7b10*/  @P0 PRMT R2, R2, 0x654, R3 ;  /* 0x0000065402020816 */ /* 0x000fe80000000003 */
[----:B------:R2:W-:Y:S03]  /*7b20*/  @P0 SYNCS.ARRIVE.TRANS64.RED.A1T0 RZ, [R2+URZ], RZ ;  /* 0x000000ff02ff09a7 */ /* 0x0005e600081004ff */
.L_x_124:
[----:B------:R-:W-:Y:S01]  /*7b30*/  ISETP.NE.AND P2, PT, R73, RZ, PT ;  /* 0x000000ff4900720c */ /* 0x000fe20003f45270 */
[----:B------:R-:W-:Y:S01]  /*7b40*/  UIADD3 UR49, UPT, UPT, UR49, 0x4, URZ ;  /* 0x0000000431317890 */ /* 0x000fe2000fffe0ff */
[----:B------:R-:W-:Y:S01]  /*7b50*/  ISETP.NE.AND P0, PT, R75, 0x2, PT ;  /* 0x000000024b00780c */ /* 0x000fe20003f05270 */
[----:B------:R-:W-:Y:S01]  /*7b60*/  IMAD.IADD R20, R29, 0x1, R58 ;  /* 0x000000011d147824 */ /* 0x000fe200078e023a */
[----:B------:R-:W-:Y:S01]  /*7b70*/  ISETP.NE.AND P1, PT, R0, 0x4, PT ;  /* 0x000000040000780c */ /* 0x000fe20003f25270 */
[----:B------:R-:W-:Y:S01]  /*7b80*/  IMAD.IADD R21, R31, 0x1, R60 ;  /* 0x000000011f157824 */ /* 0x000fe200078e023c */
[----:B------:R-:W-:Y:S02]  /*7b90*/  SEL R3, RZ, 0x1, P0 ;  /* 0x00000001ff037807 */ /* 0x000fe40000000000 */
[----:B--2---:R-:W-:Y:S02]  /*7ba0*/  SEL R2, RZ, 0x1, P1 ;  /* 0x00000001ff027807 */ /* 0x004fe40000800000 */
[----:B------:R-:W-:Y:S02]  /*7bb0*/  LOP3.LUT R68, R68, R3, RZ, 0x3c, !PT ;  /* 0x0000000344447212 */ /* 0x000fe400078e3cff */
[----:B------:R-:W-:Y:S02]  /*7bc0*/  LOP3.LUT R69, R69, R2, RZ, 0x3c, !PT ;  /* 0x0000000245457212 */ /* 0x000fe400078e3cff */
[----:B------:R-:W-:Y:S02]  /*7bd0*/  @P2 R2UR UR36, R67 ;  /* 0x00000000432422ca */ /* 0x000fe400000e0000 */
[----:B------:R-:W-:Y:S02]  /*7be0*/  SEL R75, R75, RZ, P0 ;  /* 0x000000ff4b4b7207 */ /* 0x000fe40000000000 */
[----:B------:R-:W-:Y:S01]  /*7bf0*/  SEL R30, R0, RZ, P1 ;  /* 0x000000ff001e7207 */ /* 0x000fe20000800000 */
[----:B------:R-:W-:Y:S10]  /*7c00*/  @P2 BRA `(.L_x_125) ;  /* 0xffffffd000182947 */ /* 0x000ff4000383ffff */
[----:B------:R-:W-:-:S09]  /*7c10*/  UISETP.NE.AND UP0, UPT, UR50, URZ, UPT ;  /* 0x000000ff3200728c */ /* 0x000fd2000bf05270 */
[----:B------:R-:W-:Y:S05]  /*7c20*/  BRA.U !UP0, `(.L_x_126) ;  /* 0x0000000108487547 */ /* 0x000fea000b800000 */
[----:B------:R-:W2:Y:S02]  /*7c30*/  LDCU.64 UR4, c[0x0][0x890] ;  /* 0x00011200ff0477ac */ /* 0x000ea40008000a00 */
[----:B--2---:R-:W-:-:S04]  /*7c40*/  UISETP.NE.U32.AND UP0, UPT, UR4, URZ, UPT ;  /* 0x000000ff0400728c */ /* 0x004fc8000bf05070 */
[----:B------:R-:W-:-:S09]  /*7c50*/  UISETP.NE.AND.EX UP0, UPT, UR5, URZ, UPT, UP0 ;  /* 0x000000ff0500728c */ /* 0x000fd2000bf05300 */
[----:B------:R-:W-:Y:S05]  /*7c60*/  BRA.U UP0, `(.L_x_127) ;  /* 0x00000001000c7547 */ /* 0x000fea000b800000 */
[----:B------:R-:W-:-:S13]  /*7c70*/  FSETP.NEU.AND P0, PT, R35, RZ, PT ;  /* 0x000000ff2300720b */ /* 0x000fda0003f0d000 */
[----:B------:R-:W-:Y:S05]  /*7c80*/  @!P0 EXIT ;  /* 0x000000000000894d */ /* 0x000fea0003800000 */
[----:B------:R-:W-:Y:S05]  /*7c90*/  BRA `(.L_x_126) ;  /* 0x00000000002c7947 */ /* 0x000fea0003800000 */
.L_x_127:
[----:B------:R-:W-:Y:S01]  /*7ca0*/  ISETP.NE.AND P0, PT, R74, RZ, PT ;  /* 0x000000ff4a00720c */ /* 0x000fe20003f05270 */
[----:B------:R-:W-:-:S12]  /*7cb0*/  BSSY.RECONVERGENT B0, `(.L_x_126) ;  /* 0x0000009000007945 */ /* 0x000fd80003800200 */
[----:B------:R-:W-:Y:S05]  /*7cc0*/  @P0 BRA `(.L_x_128) ;  /* 0x0000000000140947 */ /* 0x000fea0003800000 */
[----:B------:R-:W2:Y:S02]  /*7cd0*/  LDCU.64 UR4, c[0x0][0x888] ;  /* 0x00011100ff0477ac */ /* 0x000ea40008000a00 */
[----:B--2---:R-:W-:-:S04]  /*7ce0*/  ISETP.NE.U32.AND P0, PT, RZ, UR4, PT ;  /* 0x00000004ff007c0c */ /* 0x004fc8000bf05070 */
[----:B------:R-:W-:-:S13]  /*7cf0*/  ISETP.NE.AND.EX P0, PT, RZ, UR5, PT, P0 ;  /* 0x00000005ff007c0c */ /* 0x000fda000bf05300 */
[----:B------:R-:W-:Y:S05]  /*7d00*/  @!P0 EXIT ;  /* 0x000000000000894d */ /* 0x000fea0003800000 */
[----:B------:R-:W-:Y:S05]  /*7d10*/  BRA `(.L_x_129) ;  /* 0x0000000000087947 */ /* 0x000fea0003800000 */
.L_x_128:
[----:B------:R-:W-:-:S13]  /*7d20*/  FSETP.NEU.AND P0, PT, R35, RZ, PT ;  /* 0x000000ff2300720b */ /* 0x000fda0003f0d000 */
[----:B------:R-:W-:Y:S05]  /*7d30*/  @!P0 EXIT ;  /* 0x000000000000894d */ /* 0x000fea0003800000 */
.L_x_129:
[----:B------:R-:W-:Y:S05]  /*7d40*/  BSYNC.RECONVERGENT B0 ;  /* 0x0000000000007941 */ /* 0x000fea0003800200 */
.L_x_126:
[----:B------:R-:W-:Y:S01]  /*7d50*/  ULEA UR4, UR51, UR48, 0x3 ;  /* 0x0000003033047291 */ /* 0x000fe2000f8e18ff */
[----:B------:R-:W-:-:S04]  /*7d60*/  DEPBAR.LE SB0, 0x0 ;  /* 0x000080000000791a */ /* 0x000fc80000000000 */
[----:B------:R-:W-:-:S04]  /*7d70*/  UIADD3 UR4, UPT, UPT, UR4, 0x50, URZ ;  /* 0x0000005004047890 */ /* 0x000fc8000fffe0ff */
[----:B------:R-:W-:-:S09]  /*7d80*/  UPRMT UR4, UR37, 0x654, UR4 ;  /* 0x0000065425047896 */ /* 0x000fd20008000004 */
[----:B------:R-:W-:Y:S01]  /*7d90*/  SYNCS.ARRIVE.TRANS64.RED.A1T0 RZ, [UR4], RZ ;  /* 0x000000ffffff79a7 */ /* 0x000fe20008100404 */
[----:B------:R-:W-:Y:S05]  /*7da0*/  EXIT ;  /* 0x000000000000794d */ /* 0x000fea0003800000 */
.L_x_19:
[----:B--2---:R2:W1:Y:S02]  /*7db0*/  SYNCS.PHASECHK.TRANS64.TRYWAIT P0, [R3+URZ+0xf0], R2 ;  /* 0x0000f002030075a7 */ /* 0x00446400080011ff */
[----:B-1----:R-:W-:Y:S05]  /*7dc0*/  @!P0 NANOSLEEP.SYNCS 0x989680 ;  /* 0x009896800000895d */ /* 0x002fea0003900000 */
[----:B------:R-:W1:Y:S02]  /*7dd0*/  @!P0 SYNCS.PHASECHK.TRANS64 P0, [R3+URZ+0xf0], R2 ;  /* 0x0000f002030085a7 */ /* 0x000e6400080010ff */
[----:B-1----:R-:W-:Y:S05]  /*7de0*/  @!P0 BRA `(.L_x_19) ;  /* 0xfffffffc00f08947 */ /* 0x002fea000383ffff */
[----:B------:R-:W-:Y:S05]  /*7df0*/  BRA `(.L_x_130) ;  /* 0xffffff9400f47947 */ /* 0x000fea000383ffff */
.L_x_22:
[----:B-1----:R-:W-:-:S07]  /*7e00*/  MOV R2, UR33 ;  /* 0x0000002100027c02 */ /* 0x002fce0008000f00 */
.L_x_131:
[----:B-1----:R1:W2:Y:S02]  /*7e10*/  SYNCS.PHASECHK.TRANS64.TRYWAIT P0, [R2+URZ+0x18], R5 ;  /* 0x00001805020075a7 */ /* 0x0022a400080011ff */
[----:B--2---:R-:W-:Y:S05]  /*7e20*/  @!P0 NANOSLEEP.SYNCS 0x989680 ;  /* 0x009896800000895d */ /* 0x004fea0003900000 */
[----:B------:R-:W2:Y:S02]  /*7e30*/  @!P0 SYNCS.PHASECHK.TRANS64 P0, [R2+URZ+0x18], R5 ;  /* 0x00001805020085a7 */ /* 0x000ea400080010ff */
[----:B--2---:R-:W-:Y:S05]  /*7e40*/  @!P0 BRA `(.L_x_131) ;  /* 0xfffffffc00f08947 */ /* 0x004fea000383ffff */
[----:B------:R-:W-:Y:S05]  /*7e50*/  BRA `(.L_x_21) ;  /* 0xffffff9800447947 */ /* 0x000fea000383ffff */
.L_x_28:
[----:B-1----:R-:W-:-:S07]  /*7e60*/  MOV R2, UR17 ;  /* 0x0000001100027c02 */ /* 0x002fce0008000f00 */
.L_x_132:
[----:B-1----:R1:W2:Y:S02]  /*7e70*/  SYNCS.PHASECHK.TRANS64.TRYWAIT P0, [R2+URZ+0x18], R5 ;  /* 0x00001805020075a7 */ /* 0x0022a400080011ff */
[----:B--2---:R-:W-:Y:S05]  /*7e80*/  @!P0 NANOSLEEP.SYNCS 0x989680 ;  /* 0x009896800000895d */ /* 0x004fea0003900000 */
[----:B------:R-:W2:Y:S02]  /*7e90*/  @!P0 SYNCS.PHASECHK.TRANS64 P0, [R2+URZ+0x18], R5 ;  /* 0x00001805020085a7 */ /* 0x000ea400080010ff */
[----:B--2---:R-:W-:Y:S05]  /*7ea0*/  @!P0 BRA `(.L_x_132) ;  /* 0xfffffffc00f08947 */ /* 0x004fea000383ffff */
[----:B------:R-:W-:Y:S05]  /*7eb0*/  BRA `(.L_x_27) ;  /* 0xffffff9800ec7947 */ /* 0x000fea000383ffff */
.L_x_32:
[----:B-1----:R1:W2:Y:S02]  /*7ec0*/  SYNCS.PHASECHK.TRANS64.TRYWAIT P0, [R2+URZ+0x80], R3 ;  /* 0x00008003020075a7 */ /* 0x0022a400080011ff */
[----:B--2---:R-:W-:Y:S05]  /*7ed0*/  @!P0 NANOSLEEP.SYNCS 0x989680 ;  /* 0x009896800000895d */ /* 0x004fea0003900000 */
[----:B------:R-:W2:Y:S02]  /*7ee0*/  @!P0 SYNCS.PHASECHK.TRANS64 P0, [R2+URZ+0x80], R3 ;  /* 0x00008003020085a7 */ /* 0x000ea400080010ff */
[----:B--2---:R-:W-:Y:S05]  /*7ef0*/  @!P0 BRA `(.L_x_32) ;  /* 0xfffffffc00f08947 */ /* 0x004fea000383ffff */
[----:B------:R-:W-:Y:S05]  /*7f00*/  BRA `(.L_x_133) ;  /* 0xffffff9c007c7947 */ /* 0x000fea000383ffff */
.L_x_36:
[----:B----4-:R-:W-:-:S07]  /*7f10*/  MOV R0, UR5 ;  /* 0x0000000500007c02 */ /* 0x010fce0008000f00 */
.L_x_134:
[----:B-1----:R1:W2:Y:S02]  /*7f20*/  SYNCS.PHASECHK.TRANS64.TRYWAIT P0, [R0+URZ], R3 ;  /* 0x00000003000075a7 */ /* 0x0022a400080011ff */
[----:B--2---:R-:W-:Y:S05]  /*7f30*/  @!P0 NANOSLEEP.SYNCS 0x989680 ;  /* 0x009896800000895d */ /* 0x004fea0003900000 */
[----:B------:R-:W2:Y:S02]  /*7f40*/  @!P0 SYNCS.PHASECHK.TRANS64 P0, [R0+URZ], R3 ;  /* 0x00000003000085a7 */ /* 0x000ea400080010ff */
[----:B--2---:R-:W-:Y:S05]  /*7f50*/  @!P0 BRA `(.L_x_134) ;  /* 0xfffffffc00f08947 */ /* 0x004fea000383ffff */
[----:B------:R-:W-:Y:S05]  /*7f60*/  BRA `(.L_x_135) ;  /* 0xffffffa000ec7947 */ /* 0x000fea000383ffff */
.L_x_37:
[----:B----4-:R-:W-:-:S07]  /*7f70*/  MOV R0, UR5 ;  /* 0x0000000500007c02 */ /* 0x010fce0008000f00 */
.L_x_136:
[----:B-1----:R1:W2:Y:S02]  /*7f80*/  SYNCS.PHASECHK.TRANS64.TRYWAIT P0, [R0+URZ], R3 ;  /* 0x00000003000075a7 */ /* 0x0022a400080011ff */
[----:B--2---:R-:W-:Y:S05]  /*7f90*/  @!P0 NANOSLEEP.SYNCS 0x989680 ;  /* 0x009896800000895d */ /* 0x004fea0003900000 */
[----:B------:R-:W2:Y:S02]  /*7fa0*/  @!P0 SYNCS.PHASECHK.TRANS64 P0, [R0+URZ], R3 ;  /* 0x00000003000085a7 */ /* 0x000ea400080010ff */
[----:B--2---:R-:W-:Y:S05]  /*7fb0*/  @!P0 BRA `(.L_x_136) ;  /* 0xfffffffc00f08947 */ /* 0x004fea000383ffff */
[----:B------:R-:W-:Y:S05]  /*7fc0*/  BRA `(.L_x_137) ;  /* 0xffffffa000f87947 */ /* 0x000fea000383ffff */
.L_x_40:
[----:B-1----:R1:W2:Y:S02]  /*7fd0*/  SYNCS.PHASECHK.TRANS64.TRYWAIT P0, [R0+URZ+0xe0], R5 ;  /* 0x0000e005000075a7 */ /* 0x0022a400080011ff */
[----:B--2---:R-:W-:Y:S05]  /*7fe0*/  @!P0 NANOSLEEP.SYNCS 0x989680 ;  /* 0x009896800000895d */ /* 0x004fea0003900000 */
[----:B------:R-:W2:Y:S02]  /*7ff0*/  @!P0 SYNCS.PHASECHK.TRANS64 P0, [R0+URZ+0xe0], R5 ;  /* 0x0000e005000085a7 */ /* 0x000ea400080010ff */
[----:B--2---:R-:W-:Y:S05]  /*8000*/  @!P0 BRA `(.L_x_40) ;  /* 0xfffffffc00f08947 */ /* 0x004fea000383ffff */
[----:B------:R-:W-:Y:S05]  /*8010*/  BRA `(.L_x_138) ;  /* 0xffffffa400547947 */ /* 0x000fea000383ffff */
.L_x_41:
[----:B------:R-:W-:-:S07]  /*8020*/  MOV R0, UR5 ;  /* 0x0000000500007c02 */ /* 0x000fce0008000f00 */
.L_x_139:
[----:B-1----:R1:W2:Y:S02]  /*8030*/  SYNCS.PHASECHK.TRANS64.TRYWAIT P0, [R0+URZ+0x90], R5 ;  /* 0x00009005000075a7 */ /* 0x0022a400080011ff */
[----:B--2---:R-:W-:Y:S05]  /*8040*/  @!P0 NANOSLEEP.SYNCS 0x989680 ;  /* 0x009896800000895d */ /* 0x004fea0003900000 */
[----:B------:R-:W2:Y:S02]  /*8050*/  @!P0 SYNCS.PHASECHK.TRANS64 P0, [R0+URZ+0x90], R5 ;  /* 0x00009005000085a7 */ /* 0x000ea400080010ff */
[----:B--2---:R-:W-:Y:S05]  /*8060*/  @!P0 BRA `(.L_x_139) ;  /* 0xfffffffc00f08947 */ /* 0x004fea000383ffff */
[----:B------:R-:W-:Y:S05]  /*8070*/  BRA `(.L_x_140) ;  /* 0xffffffa400647947 */ /* 0x000fea000383ffff */
.L_x_42:
[----:B-1----:R1:W2:Y:S02]  /*8080*/  SYNCS.PHASECHK.TRANS64.TRYWAIT P1, [R0+URZ+0x80], R5 ;  /* 0x00008005000075a7 */ /* 0x0022a400080211ff */
[----:B--2---:R-:W-:Y:S05]  /*8090*/  @!P1 NANOSLEEP.SYNCS 0x989680 ;  /* 0x009896800000995d */ /* 0x004fea0003900000 */
[----:B------:R-:W2:Y:S02]  /*80a0*/  @!P1 SYNCS.PHASECHK.TRANS64 P1, [R0+URZ+0x80], R5 ;  /* 0x00008005000095a7 */ /* 0x000ea400080210ff */
[----:B--2---:R-:W-:Y:S05]  /*80b0*/  @!P1 BRA `(.L_x_42) ;  /* 0xfffffffc00f09947 */ /* 0x004fea000383ffff */
[----:B------:R-:W-:Y:S05]  /*80c0*/  BRA `(.L_x_141) ;  /* 0xffffffa400947947 */ /* 0x000fea000383ffff */
.L_x_45:
[----:B------:R-:W-:-:S07]  /*80d0*/  MOV R0, UR5 ;  /* 0x0000000500007c02 */ /* 0x000fce0008000f00 */
.L_x_142:
[----:B-1----:R1:W2:Y:S02]  /*80e0*/  SYNCS.PHASECHK.TRANS64.TRYWAIT P0, [R0+URZ+0x90], R3 ;  /* 0x00009003000075a7 */ /* 0x0022a400080011ff */
[----:B--2---:R-:W-:Y:S05]  /*80f0*/  @!P0 NANOSLEEP.SYNCS 0x989680 ;  /* 0x009896800000895d */ /* 0x004fea0003900000 */
[----:B------:R-:W2:Y:S02]  /*8100*/  @!P0 SYNCS.PHASECHK.TRANS64 P0, [R0+URZ+0x90], R3 ;  /* 0x00009003000085a7 */ /* 0x000ea400080010ff */
[----:B--2---:R-:W-:Y:S05]  /*8110*/  @!P0 BRA `(.L_x_142) ;  /* 0xfffffffc00f08947 */ /* 0x004fea000383ffff */
[----:B------:R-:W-:Y:S05]  /*8120*/  BRA `(.L_x_44) ;  /* 0xffffffa400e87947 */ /* 0x000fea000383ffff */
.L_x_52:
[----:B-1----:R1:W2:Y:S02]  /*8130*/  SYNCS.PHASECHK.TRANS64.TRYWAIT P1, [R0+URZ+0x80], R5 ;  /* 0x00008005000075a7 */ /* 0x0022a400080211ff */
[----:B--2---:R-:W-:Y:S05]  /*8140*/  @!P1 NANOSLEEP.SYNCS 0x989680 ;  /* 0x009896800000995d */ /* 0x004fea0003900000 */
[----:B------:R-:W2:Y:S02]  /*8150*/  @!P1 SYNCS.PHASECHK.TRANS64 P1, [R0+URZ+0x80], R5 ;  /* 0x00008005000095a7 */ /* 0x000ea400080210ff */
[----:B--2---:R-:W-:Y:S05]  /*8160*/  @!P1 BRA `(.L_x_52) ;  /* 0xfffffffc00f09947 */ /* 0x004fea000383ffff */
[----:B------:R-:W-:Y:S05]  /*8170*/  BRA `(.L_x_143) ;  /* 0xffffffac00587947 */ /* 0x000fea000383ffff */
.L_x_53:
[----:B------:R-:W-:-:S07]  /*8180*/  MOV R3, UR7 ;  /* 0x0000000700037c02 */ /* 0x000fce0008000f00 */
.L_x_144:
[----:B-1----:R1:W2:Y:S02]  /*8190*/  SYNCS.PHASECHK.TRANS64.TRYWAIT P0, [R3+URZ+0xc0], R0 ;  /* 0x0000c000030075a7 */ /* 0x0022a400080011ff */
[----:B--2---:R-:W-:Y:S05]  /*81a0*/  @!P0 NANOSLEEP.SYNCS 0x989680 ;  /* 0x009896800000895d */ /* 0x004fea0003900000 */
[----:B------:R-:W2:Y:S02]  /*81b0*/  @!P0 SYNCS.PHASECHK.TRANS64 P0, [R3+URZ+0xc0], R0 ;  /* 0x0000c000030085a7 */ /* 0x000ea400080010ff */
[----:B--2---:R-:W-:Y:S05]  /*81c0*/  @!P0 BRA `(.L_x_144) ;  /* 0xfffffffc00f08947 */ /* 0x004fea000383ffff */
[----:B------:R-:W-:Y:S05]  /*81d0*/  BRA `(.L_x_145) ;  /* 0xffffffac00a87947 */ /* 0x000fea000383ffff */
.L_x_56:
[----:B------:R-:W-:Y:S07]  /*81e0*/  MOV R0, UR6 ;  /* 0x0000000600007c02 */ /* 0x000fee0008000f00 */
.L_x_146:
[----:B-1----:R1:W2:Y:S02]  /*81f0*/  SYNCS.PHASECHK.TRANS64.TRYWAIT P0, [R0+URZ], R3 ;  /* 0x00000003000075a7 */ /* 0x0022a400080011ff */
[----:B--2---:R-:W-:Y:S05]  /*8200*/  @!P0 NANOSLEEP.SYNCS 0x989680 ;  /* 0x009896800000895d */ /* 0x004fea0003900000 */
[----:B------:R-:W2:Y:S02]  /*8210*/  @!P0 SYNCS.PHASECHK.TRANS64 P0, [R0+URZ], R3 ;  /* 0x00000003000085a7 */ /* 0x000ea400080010ff */
[----:B--2---:R-:W-:Y:S05]  /*8220*/  @!P0 BRA `(.L_x_146) ;  /* 0xfffffffc00f08947 */ /* 0x004fea000383ffff */
[----:B------:R-:W-:Y:S05]  /*8230*/  BRA `(.L_x_55) ;  /* 0xffffffac00c47947 */ /* 0x000fea000383ffff */
.L_x_59:
[----:B------:R-:W-:-:S07]  /*8240*/  MOV R0, UR6 ;  /* 0x0000000600007c02 */ /* 0x000fce0008000f00 */
.L_x_147:
[----:B--2---:R2:W4:Y:S02]  /*8250*/  SYNCS.PHASECHK.TRANS64.TRYWAIT P0, [R0+URZ], R3 ;  /* 0x00000003000075a7 */ /* 0x00452400080011ff */
[----:B----4-:R-:W-:Y:S05]  /*8260*/  @!P0 NANOSLEEP.SYNCS 0x989680 ;  /* 0x009896800000895d */ /* 0x010fea0003900000 */
[----:B------:R-:W4:Y:S02]  /*8270*/  @!P0 SYNCS.PHASECHK.TRANS64 P0, [R0+URZ], R3 ;  /* 0x00000003000085a7 */ /* 0x000f2400080010ff */
[----:B----4-:R-:W-:Y:S05]  /*8280*/  @!P0 BRA `(.L_x_147) ;  /* 0xfffffffc00f08947 */ /* 0x010fea000383ffff */
[----:B------:R-:W-:Y:S05]  /*8290*/  BRA `(.L_x_148) ;  /* 0xffffffb000a07947 */ /* 0x000fea000383ffff */
.L_x_60:
[----:B------:R-:W-:-:S07]  /*82a0*/  MOV R0, UR6 ;  /* 0x0000000600007c02 */ /* 0x000fce0008000f00 */
.L_x_149:
[----:B-1----:R1:W2:Y:S02]  /*82b0*/  SYNCS.PHASECHK.TRANS64.TRYWAIT P0, [R0+URZ], R3 ;  /* 0x00000003000075a7 */ /* 0x0022a400080011ff */
[----:B--2---:R-:W-:Y:S05]  /*82c0*/  @!P0 NANOSLEEP.SYNCS 0x989680 ;  /* 0x009896800000895d */ /* 0x004fea0003900000 */
[----:B------:R-:W2:Y:S02]  /*82d0*/  @!P0 SYNCS.PHASECHK.TRANS64 P0, [R0+URZ], R3 ;  /* 0x00000003000085a7 */ /* 0x000ea400080010ff */
[----:B--2---:R-:W-:Y:S05]  /*82e0*/  @!P0 BRA `(.L_x_149) ;  /* 0xfffffffc00f08947 */ /* 0x004fea000383ffff */
[----:B------:R-:W-:Y:S05]  /*82f0*/  BRA `(.L_x_150) ;  /* 0xffffffb000ac7947 */ /* 0x000fea000383ffff */
.L_x_61:
[----:B------:R-:W-:-:S07]  /*8300*/  MOV R0, UR6 ;  /* 0x0000000600007c02 */ /* 0x000fce0008000f00 */
.L_x_151:
[----:B-1----:R1:W2:Y:S02]  /*8310*/  SYNCS.PHASECHK.TRANS64.TRYWAIT P0, [R0+URZ], R3 ;  /* 0x00000003000075a7 */ /* 0x0022a400080011ff */
[----:B--2---:R-:W-:Y:S05]  /*8320*/  @!P0 NANOSLEEP.SYNCS 0x989680 ;  /* 0x009896800000895d */ /* 0x004fea0003900000 */
[----:B------:R-:W2:Y:S02]  /*8330*/  @!P0 SYNCS.PHASECHK.TRANS64 P0, [R0+URZ], R3 ;  /* 0x00000003000085a7 */ /* 0x000ea400080010ff */
[----:B--2---:R-:W-:Y:S05]  /*8340*/  @!P0 BRA `(.L_x_151) ;  /* 0xfffffffc00f08947 */ /* 0x004fea000383ffff */
[----:B------:R-:W-:Y:S05]  /*8350*/  BRA `(.L_x_152) ;  /* 0xffffffb000b87947 */ /* 0x000fea000383ffff */
.L_x_62:
[----:B------:R-:W-:-:S07]  /*8360*/  MOV R0, UR7 ;  /* 0x0000000700007c02 */ /* 0x000fce0008000f00 */
.L_x_153:
[----:B-1----:R1:W2:Y:S02]  /*8370*/  SYNCS.PHASECHK.TRANS64.TRYWAIT P0, [R0+URZ], R3 ;  /* 0x00000003000075a7 */ /* 0x0022a400080011ff */
[----:B--2---:R-:W-:Y:S05]  /*8380*/  @!P0 NANOSLEEP.SYNCS 0x989680 ;  /* 0x009896800000895d */ /* 0x004fea0003900000 */
[----:B------:R-:W2:Y:S02]  /*8390*/  @!P0 SYNCS.PHASECHK.TRANS64 P0, [R0+URZ], R3 ;  /* 0x00000003000085a7 */ /* 0x000ea400080010ff */
[----:B--2---:R-:W-:Y:S05]  /*83a0*/  @!P0 BRA `(.L_x_153) ;  /* 0xfffffffc00f08947 */ /* 0x004fea000383ffff */
[----:B------:R-:W-:Y:S05]  /*83b0*/  BRA `(.L_x_154) ;  /* 0xffffffb000c47947 */ /* 0x000fea000383ffff */
.L_x_67:
[----:B--2---:R2:W3:Y:S02]  /*83c0*/  SYNCS.PHASECHK.TRANS64.TRYWAIT P0, [R0+URZ+0x80], R3 ;  /* 0x00008003000075a7 */ /* 0x0044e400080011ff */
[----:B---3--:R-:W-:Y:S05]  /*83d0*/  @!P0 NANOSLEEP.SYNCS 0x989680 ;  /* 0x009896800000895d */ /* 0x008fea0003900000 */
[----:B------:R-:W3:Y:S02]  /*83e0*/  @!P0 SYNCS.PHASECHK.TRANS64 P0, [R0+URZ+0x80], R3 ;  /* 0x00008003000085a7 */ /* 0x000ee400080010ff */
[----:B---3--:R-:W-:Y:S05]  /*83f0*/  @!P0 BRA `(.L_x_67) ;  /* 0xfffffffc00f08947 */ /* 0x008fea000383ffff */
[----:B------:R-:W-:Y:S05]  /*8400*/  BRA `(.L_x_155) ;  /* 0xffffffb400d07947 */ /* 0x000fea000383ffff */
.L_x_70:
[----:B------:R-:W-:Y:S07]  /*8410*/  MOV R0, UR7 ;  /* 0x0000000700007c02 */ /* 0x000fee0008000f00 */
.L_x_156:
[----:B--2---:R2:W3:Y:S02]  /*8420*/  SYNCS.PHASECHK.TRANS64.TRYWAIT P0, [R0+URZ+0x78], R3 ;  /* 0x00007803000075a7 */ /* 0x0044e400080011ff */
[----:B---3--:R-:W-:Y:S05]  /*8430*/  @!P0 NANOSLEEP.SYNCS 0x989680 ;  /* 0x009896800000895d */ /* 0x008fea0003900000 */
[----:B------:R-:W3:Y:S02]  /*8440*/  @!P0 SYNCS.PHASECHK.TRANS64 P0, [R0+URZ+0x78], R3 ;  /* 0x00007803000085a7 */ /* 0x000ee400080010ff */
[----:B---3--:R-:W-:Y:S05]  /*8450*/  @!P0 BRA `(.L_x_156) ;  /* 0xfffffffc00f08947 */ /* 0x008fea000383ffff */
[----:B------:R-:W-:Y:S05]  /*8460*/  BRA `(.L_x_69) ;  /* 0xffffffb800b07947 */ /* 0x000fea000383ffff */
.L_x_73:
[----:B------:R-:W-:Y:S07]  /*8470*/  MOV R3, UR7 ;  /* 0x0000000700037c02 */ /* 0x000fee0008000f00 */
.L_x_157:
[----:B-1----:R1:W2:Y:S02]  /*8480*/  SYNCS.PHASECHK.TRANS64.TRYWAIT P0, [R3+URZ+0x50], R12 ;  /* 0x0000500c030075a7 */ /* 0x0022a400080011ff */
[----:B--2---:R-:W-:Y:S05]  /*8490*/  @!P0 NANOSLEEP.SYNCS 0x989680 ;  /* 0x009896800000895d */ /* 0x004fea0003900000 */
[----:B------:R-:W2:Y:S02]  /*84a0*/  @!P0 SYNCS.PHASECHK.TRANS64 P0, [R3+URZ+0x50], R12 ;  /* 0x0000500c030085a7 */ /* 0x000ea400080010ff */
[----:B--2---:R-:W-:Y:S05]  /*84b0*/  @!P0 BRA `(.L_x_157) ;  /* 0xfffffffc00f08947 */ /* 0x004fea000383ffff */
[----:B------:R-:W-:Y:S05]  /*84c0*/  BRA `(.L_x_158) ;  /* 0xffffffbc00287947 */ /* 0x000fea000383ffff */
.L_x_74:
[----:B-1----:R-:W-:Y:S07]  /*84d0*/  MOV R3, UR7 ;  /* 0x0000000700037c02 */ /* 0x002fee0008000f00 */
.L_x_159:
[----:B-1----:R1:W2:Y:S02]  /*84e0*/  SYNCS.PHASECHK.TRANS64.TRYWAIT P0, [R3+URZ+0x58], R12 ;  /* 0x0000580c030075a7 */ /* 0x0022a400080011ff */
[----:B--2---:R-:W-:Y:S05]  /*84f0*/  @!P0 NANOSLEEP.SYNCS 0x989680 ;  /* 0x009896800000895d */ /* 0x004fea0003900000 */
[----:B------:R-:W2:Y:S02]  /*8500*/  @!P0 SYNCS.PHASECHK.TRANS64 P0, [R3+URZ+0x58], R12 ;  /* 0x0000580c030085a7 */ /* 0x000ea400080010ff */
[----:B--2---:R-:W-:Y:S05]  /*8510*/  @!P0 BRA `(.L_x_159) ;  /* 0xfffffffc00f08947 */ /* 0x004fea000383ffff */
[----:B------:R-:W-:Y:S05]  /*8520*/  BRA `(.L_x_160) ;  /* 0xffffffbc00647947 */ /* 0x000fea000383ffff */
.L_x_75:
[----:B-1----:R-:W-:Y:S07]  /*8530*/  MOV R3, UR7 ;  /* 0x0000000700037c02 */ /* 0x002fee0008000f00 */
.L_x_161:
[----:B-1----:R1:W2:Y:S02]  /*8540*/  SYNCS.PHASECHK.TRANS64.TRYWAIT P0, [R3+URZ+0x60], R12 ;  /* 0x0000600c030075a7 */ /* 0x0022a400080011ff */
[----:B--2---:R-:W-:Y:S05]  /*8550*/  @!P0 NANOSLEEP.SYNCS 0x989680 ;  /* 0x009896800000895d */ /* 0x004fea0003900000 */
[----:B------:R-:W2:Y:S02]  /*8560*/  @!P0 SYNCS.PHASECHK.TRANS64 P0, [R3+URZ+0x60], R12 ;  /* 0x0000600c030085a7 */ /* 0x000ea400080010ff */
[----:B--2---:R-:W-:Y:S05]  /*8570*/  @!P0 BRA `(.L_x_161) ;  /* 0xfffffffc00f08947 */ /* 0x004fea000383ffff */
[----:B------:R-:W-:Y:S05]  /*8580*/  BRA `(.L_x_162) ;  /* 0xffffffbc00ac7947 */ /* 0x000fea000383ffff */
.L_x_76:
[----:B------:R-:W-:Y:S07]  /*8590*/  MOV R3, UR7 ;  /* 0x0000000700037c02 */ /* 0x000fee0008000f00 */
.L_x_163:
[----:B-1----:R1:W2:Y:S02]  /*85a0*/  SYNCS.PHASECHK.TRANS64.TRYWAIT P0, [R3+URZ+0x68], R12 ;  /* 0x0000680c030075a7 */ /* 0x0022a400080011ff */
[----:B--2---:R-:W-:Y:S05]  /*85b0*/  @!P0 NANOSLEEP.SYNCS 0x989680 ;  /* 0x009896800000895d */ /* 0x004fea0003900000 */
[----:B------:R-:W2:Y:S02]  /*85c0*/  @!P0 SYNCS.PHASECHK.TRANS64 P0, [R3+URZ+0x68], R12 ;  /* 0x0000680c030085a7 */ /* 0x000ea400080010ff */
[----:B--2---:R-:W-:Y:S05]  /*85d0*/  @!P0 BRA `(.L_x_163) ;  /* 0xfffffffc00f08947 */ /* 0x004fea000383ffff */
[----:B------:R-:W-:Y:S05]  /*85e0*/  BRA `(.L_x_164) ;  /* 0xffffffc000347947 */ /* 0x000fea000383ffff */
.L_x_78:
[----:B------:R-:W-:-:S07]  /*85f0*/  MOV R0, UR7 ;  /* 0x0000000700007c02 */ /* 0x000fce0008000f00 */
.L_x_165:
[----:B-1----:R1:W3:Y:S02]  /*8600*/  SYNCS.PHASECHK.TRANS64.TRYWAIT P0, [R0+URZ+0x50], R3 ;  /* 0x00005003000075a7 */ /* 0x0022e400080011ff */
[----:B---3--:R-:W-:Y:S05]  /*8610*/  @!P0 NANOSLEEP.SYNCS 0x989680 ;  /* 0x009896800000895d */ /* 0x008fea0003900000 */
[----:B------:R-:W3:Y:S02]  /*8620*/  @!P0 SYNCS.PHASECHK.TRANS64 P0, [R0+URZ+0x50], R3 ;  /* 0x00005003000085a7 */ /* 0x000ee400080010ff */
[----:B---3--:R-:W-:Y:S05]  /*8630*/  @!P0 BRA `(.L_x_165) ;  /* 0xfffffffc00f08947 */ /* 0x008fea000383ffff */
[----:B------:R-:W-:Y:S05]  /*8640*/  BRA `(.L_x_166) ;  /* 0xffffffc000a47947 */ /* 0x000fea000383ffff */
.L_x_79:
[----:B-1----:R-:W-:-:S07]  /*8650*/  MOV R0, UR7 ;  /* 0x0000000700007c02 */ /* 0x002fce0008000f00 */
.L_x_167:
[----:B-1----:R1:W3:Y:S02]  /*8660*/  SYNCS.PHASECHK.TRANS64.TRYWAIT P0, [R0+URZ+0x58], R3 ;  /* 0x00005803000075a7 */ /* 0x0022e400080011ff */
[----:B---3--:R-:W-:Y:S05]  /*8670*/  @!P0 NANOSLEEP.SYNCS 0x989680 ;  /* 0x009896800000895d */ /* 0x008fea0003900000 */
[----:B------:R-:W3:Y:S02]  /*8680*/  @!P0 SYNCS.PHASECHK.TRANS64 P0, [R0+URZ+0x58], R3 ;  /* 0x00005803000085a7 */ /* 0x000ee400080010ff */
[----:B---3--:R-:W-:Y:S05]  /*8690*/  @!P0 BRA `(.L_x_167) ;  /* 0xfffffffc00f08947 */ /* 0x008fea000383ffff */
[----:B------:R-:W-:Y:S05]  /*86a0*/  BRA `(.L_x_168) ;  /* 0xffffffc000947947 */ /* 0x000fea000383ffff */
.L_x_80:
[----:B-1----:R-:W-:-:S07]  /*86b0*/  MOV R0, UR7 ;  /* 0x0000000700007c02 */ /* 0x002fce0008000f00 */
.L_x_169:
[----:B-1----:R1:W3:Y:S02]  /*86c0*/  SYNCS.PHASECHK.TRANS64.TRYWAIT P0, [R0+URZ+0x60], R3 ;  /* 0x00006003000075a7 */ /* 0x0022e400080011ff */
[----:B---3--:R-:W-:Y:S05]  /*86d0*/  @!P0 NANOSLEEP.SYNCS 0x989680 ;  /* 0x009896800000895d */ /* 0x008fea0003900000 */
[----:B------:R-:W3:Y:S02]  /*86e0*/  @!P0 SYNCS.PHASECHK.TRANS64 P0, [R0+URZ+0x60], R3 ;  /* 0x00006003000085a7 */ /* 0x000ee400080010ff */
[----:B---3--:R-:W-:Y:S05]  /*86f0*/  @!P0 BRA `(.L_x_169) ;  /* 0xfffffffc00f08947 */ /* 0x008fea000383ffff */
[----:B------:R-:W-:Y:S05]  /*8700*/  BRA `(.L_x_170) ;  /* 0xffffffc000847947 */ /* 0x000fea000383ffff */
.L_x_82:
[----:B--2---:R2:W4:Y:S02]  /*8710*/  SYNCS.PHASECHK.TRANS64.TRYWAIT P0, [R0+URZ+0x80], R3 ;  /* 0x00008003000075a7 */ /* 0x00452400080011ff */
[----:B----4-:R-:W-:Y:S05]  /*8720*/  @!P0 NANOSLEEP.SYNCS 0x989680 ;  /* 0x009896800000895d */ /* 0x010fea0003900000 */
[----:B------:R-:W4:Y:S02]  /*8730*/  @!P0 SYNCS.PHASECHK.TRANS64 P0, [R0+URZ+0x80], R3 ;  /* 0x00008003000085a7 */ /* 0x000f2400080010ff */
[----:B----4-:R-:W-:Y:S05]  /*8740*/  @!P0 BRA `(.L_x_82) ;  /* 0xfffffffc00f08947 */ /* 0x010fea000383ffff */
[----:B------:R-:W-:Y:S05]  /*8750*/  BRA `(.L_x_171) ;  /* 0xffffffc400587947 */ /* 0x000fea000383ffff */
.L_x_93:
[----:B-1----:R-:W-:Y:S04]  /*8760*/  MOV R2, UR48 ;  /* 0x0000003000027c02 */ /* 0x002fe80008000f00 */
[----:B------:R1:W3:Y:S03]  /*8770*/  SYNCS.PHASECHK.TRANS64.TRYWAIT P1, [R2+URZ+0x30], R3 ;  /* 0x00003003020075a7 */ /* 0x0002e600080211ff */
[----:B---3--:R-:W-:Y:S05]  /*8780*/  @!P1 NANOSLEEP.SYNCS 0x989680 ;  /* 0x009896800000995d */ /* 0x008fea0003900000 */
[----:B------:R-:W3:Y:S02]  /*8790*/  @!P1 SYNCS.PHASECHK.TRANS64 P1, [R2+URZ+0x30], R3 ;  /* 0x00003003020095a7 */ /* 0x000ee400080210ff */
[----:B---3--:R-:W-:Y:S05]  /*87a0*/  @!P1 BRA `(.L_x_93) ;  /* 0xfffffffc00ec9947 */ /* 0x008fea000383ffff */
[----:B------:R-:W-:Y:S05]  /*87b0*/  BRA `(.L_x_92) ;  /* 0xffffffd000647947 */ /* 0x000fea000383ffff */
.L_x_95:
[----:B-1----:R1:W4:Y:S02]  /*87c0*/  SYNCS.PHASECHK.TRANS64.TRYWAIT P0, [R79+URZ+0xa0], R0 ;  /* 0x0000a0004f0075a7 */ /* 0x00232400080011ff */
[----:B----4-:R-:W-:Y:S05]  /*87d0*/  @!P0 NANOSLEEP.SYNCS 0x989680 ;  /* 0x009896800000895d */ /* 0x010fea0003900000 */
[----:B------:R-:W4:Y:S02]  /*87e0*/  @!P0 SYNCS.PHASECHK.TRANS64 P0, [R79+URZ+0xa0], R0 ;  /* 0x0000a0004f0085a7 */ /* 0x000f2400080010ff */
[----:B----4-:R-:W-:Y:S05]  /*87f0*/  @!P0 BRA `(.L_x_95) ;  /* 0xfffffffc00f08947 */ /* 0x010fea000383ffff */
[----:B------:R-:W-:Y:S05]  /*8800*/  BRA `(.L_x_94) ;  /* 0xffffffd000887947 */ /* 0x000fea000383ffff */
.L_x_104:
[----:B--2---:R2:W4:Y:S02]  /*8810*/  SYNCS.PHASECHK.TRANS64.TRYWAIT P0, [R3+URZ+0x30], R0 ;  /* 0x00003000030075a7 */ /* 0x00452400080011ff */
[----:B----4-:R-:W-:Y:S05]  /*8820*/  @!P0 NANOSLEEP.SYNCS 0x989680 ;  /* 0x009896800000895d */ /* 0x010fea0003900000 */
[----:B------:R-:W4:Y:S02]  /*8830*/  @!P0 SYNCS.PHASECHK.TRANS64 P0, [R3+URZ+0x30], R0 ;  /* 0x00003000030085a7 */ /* 0x000f2400080010ff */
[----:B----4-:R-:W-:Y:S05]  /*8840*/  @!P0 BRA `(.L_x_104) ;  /* 0xfffffffc00f08947 */ /* 0x010fea000383ffff */
[----:B------:R-:W-:Y:S05]  /*8850*/  BRA `(.L_x_103) ;  /* 0xffffffd800747947 */ /* 0x000fea000383ffff */
.L_x_112:
[----:B--2---:R2:W4:Y:S02]  /*8860*/  SYNCS.PHASECHK.TRANS64.TRYWAIT P0, [R83+URZ+0x30], R4 ;  /* 0x00003004530075a7 */ /* 0x00452400080011ff */
[----:B----4-:R-:W-:Y:S05]  /*8870*/  @!P0 NANOSLEEP.SYNCS 0x989680 ;  /* 0x009896800000895d */ /* 0x010fea0003900000 */
[----:B------:R-:W4:Y:S02]  /*8880*/  @!P0 SYNCS.PHASECHK.TRANS64 P0, [R83+URZ+0x30], R4 ;  /* 0x00003004530085a7 */ /* 0x000f2400080010ff */
[----:B----4-:R-:W-:Y:S05]  /*8890*/  @!P0 BRA `(.L_x_112) ;  /* 0xfffffffc00f08947 */ /* 0x010fea000383ffff */
[----:B------:R-:W-:Y:S05]  /*88a0*/  BRA `(.L_x_111) ;  /* 0xffffffe000807947 */ /* 0x000fea000383ffff */
.L_x_120:
[----:B--2---:R2:W4:Y:S02]  /*88b0*/  SYNCS.PHASECHK.TRANS64.TRYWAIT P0, [R88+URZ+0x30], R3 ;  /* 0x00003003580075a7 */ /* 0x00452400080011ff */
[----:B----4-:R-:W-:Y:S05]  /*88c0*/  @!P0 NANOSLEEP.SYNCS 0x989680 ;  /* 0x009896800000895d */ /* 0x010fea0003900000 */
[----:B------:R-:W4:Y:S02]  /*88d0*/  @!P0 SYNCS.PHASECHK.TRANS64 P0, [R88+URZ+0x30], R3 ;  /* 0x00003003580085a7 */ /* 0x000f2400080010ff */
[----:B----4-:R-:W-:Y:S05]  /*88e0*/  @!P0 BRA `(.L_x_120) ;  /* 0xfffffffc00f08947 */ /* 0x010fea000383ffff */
[----:B------:R-:W-:Y:S05]  /*88f0*/  BRA `(.L_x_119) ;  /* 0xffffffe8008c7947 */ /* 0x000fea000383ffff */
        .weak           $__internal_0_$__cuda_sm10x_tcgen05_guardrail_trap_col_being_dealloced_not_returned_by_alloc
        .type           $__internal_0_$__cuda_sm10x_tcgen05_guardrail_trap_col_being_dealloced_not_returned_by_alloc,@function
        .size           $__internal_0_$__cuda_sm10x_tcgen05_guardrail_trap_col_being_dealloced_not_returned_by_alloc,($__internal_1_$__cuda_sm10x_tcgen05_guardrail_trap_phase_invalid_during_alloc - $__internal_0_$__cuda_sm10x_tcgen05_guardrail_trap_col_being_dealloced_not_returned_by_alloc)
$__internal_0_$__cuda_sm10x_tcgen05_guardrail_trap_col_being_dealloced_not_returned_by_alloc:
[----:B------:R-:W-:Y:S05]  /*8900*/  BPT.TRAP 0x1 ;  /* 0x000000040000795c */ /* 0x000fea0000300000 */
[----:B------:R-:W-:-:S04]  /*8910*/  HFMA2 R3, -RZ, RZ, 0, 0 ;  /* 0x00000000ff037431 */ /* 0x000fc800000001ff */
[----:B------:R-:W-:Y:S05]  /*8920*/  RET.REL.NODEC R2 `(_ZN7cutlass13device_kernelINS_4gemm6kernel13GemmUniversalIN4cute5tupleIJiiiiEEENS1_10collective13CollectiveMmaINS1_35MainloopSm100TmaUmmaWarpSpecializedILi3ELi2ELi4ENS5_IJNS4_1CILi1EEESB_SB_EEEEENS5_IJNSA_ILi64EEENSA_ILi128EEESE_EEENS_10bfloat16_tENS5_IJlSB_lEEESH_SI_NS4_8TiledMMAINS4_8MMA_AtomIJNS4_20SM100_MMA_F16BF16_SSISH_SH_fLi64ELi128ELNS4_4UMMA5MajorE0ELSN_0ELNSM_7ScaleInE0ELSO_0EEEEEENS4_6LayoutISC_NS5_IJNSA_ILi0EEESS_SS_EEEEENS5_IJNS4_10UnderscoreESV_SV_EEEEENS4_13SM90_TMA_LOADENS4_14ComposedLayoutINS4_7SwizzleILi3ELi4ELi3EEENS4_18smem_ptr_flag_bitsILi16EEENSR_INS5_IJNSA_ILi8EEESE_EEENS5_IJSE_SB_EEEEEEEvNS4_8identityESY_S18_vS19_EENS_8epilogue10collective18CollectiveEpilogueINS1B_23Sm100TmaWarpSpecializedILi4ELi2ELi16ELb1ELb0EEEJSG_NS5_IJNSR_ISE_SB_EENSR_INSA_ILi32EEESB_EEEEESH_SI_SH_SI_NS1B_6fusion15FusionCallbacksIS1F_NS1K_17LinearCombinationISH_fSH_fLNS_15FloatRoundStyleE2EEESG_S1J_JEEENS4_5SM1004TMEM4LOAD26SM100_TMEM_LOAD_16dp256b4xESY_NSZ_INS10_ILi2ELi4ELi3EEES13_NSR_INS5_IJS14_S1H_EEENS5_IJS1H_SB_EEEEEEENS4_17SM75_U32x4_LDSM_NENS4_14SM90_TMA_STOREES1Y_NS4_17SM90_U32x4_STSM_NENS4_39AutoVectorizingCopyWithAssumedAlignmentILi128EEEEEEvvEEEEvNT_6ParamsE) ;  /* 0xffffff7402b47950 */ /* 0x000fea0003c3ffff */
        .weak           $__internal_1_$__cuda_sm10x_tcgen05_guardrail_trap_phase_invalid_during_alloc
        .type           $__internal_1_$__cuda_sm10x_tcgen05_guardrail_trap_phase_invalid_during_alloc,@function
        .size           $__internal_1_$__cuda_sm10x_tcgen05_guardrail_trap_phase_invalid_during_alloc,($__internal_2_$__cuda_sm10x_tcgen05_guardrail_trap_unallocated_columns_being_dealloced - $__internal_1_$__cuda_sm10x_tcgen05_guardrail_trap_phase_invalid_during_alloc)
$__internal_1_$__cuda_sm10x_tcgen05_guardrail_trap_phase_invalid_during_alloc:
[----:B------:R-:W-:Y:S05]  /*8930*/  BPT.TRAP 0x1 ;  /* 0x000000040000795c */ /* 0x000fea0000300000 */
[----:B------:R-:W-:-:S04]  /*8940*/  MOV R3, 0x0 ;  /* 0x0000000000037802 */ /* 0x000fc80000000f00 */
[----:B------:R-:W-:Y:S05]  /*8950*/  RET.REL.NODEC R2 `(_ZN7cutlass13device_kernelINS_4gemm6kernel13GemmUniversalIN4cute5tupleIJiiiiEEENS1_10collective13CollectiveMmaINS1_35MainloopSm100TmaUmmaWarpSpecializedILi3ELi2ELi4ENS5_IJNS4_1CILi1EEESB_SB_EEEEENS5_IJNSA_ILi64EEENSA_ILi128EEESE_EEENS_10bfloat16_tENS5_IJlSB_lEEESH_SI_NS4_8TiledMMAINS4_8MMA_AtomIJNS4_20SM100_MMA_F16BF16_SSISH_SH_fLi64ELi128ELNS4_4UMMA5MajorE0ELSN_0ELNSM_7ScaleInE0ELSO_0EEEEEENS4_6LayoutISC_NS5_IJNSA_ILi0EEESS_SS_EEEEENS5_IJNS4_10UnderscoreESV_SV_EEEEENS4_13SM90_TMA_LOADENS4_14ComposedLayoutINS4_7SwizzleILi3ELi4ELi3EEENS4_18smem_ptr_flag_bitsILi16EEENSR_INS5_IJNSA_ILi8EEESE_EEENS5_IJSE_SB_EEEEEEEvNS4_8identityESY_S18_vS19_EENS_8epilogue10collective18CollectiveEpilogueINS1B_23Sm100TmaWarpSpecializedILi4ELi2ELi16ELb1ELb0EEEJSG_NS5_IJNSR_ISE_SB_EENSR_INSA_ILi32EEESB_EEEEESH_SI_SH_SI_NS1B_6fusion15FusionCallbacksIS1F_NS1K_17LinearCombinationISH_fSH_fLNS_15FloatRoundStyleE2EEESG_S1J_JEEENS4_5SM1004TMEM4LOAD26SM100_TMEM_LOAD_16dp256b4xESY_NSZ_INS10_ILi2ELi4ELi3EEES13_NSR_INS5_IJS14_S1H_EEENS5_IJS1H_SB_EEEEEEENS4_17SM75_U32x4_LDSM_NENS4_14SM90_TMA_STOREES1Y_NS4_17SM90_U32x4_STSM_NENS4_39AutoVectorizingCopyWithAssumedAlignmentILi128EEEEEEvvEEEEvNT_6ParamsE) ;  /* 0xffffff7402a87950 */ /* 0x000fea0003c3ffff */
        .weak           $__internal_2_$__cuda_sm10x_tcgen05_guardrail_trap_unallocated_columns_being_dealloced
        .type           $__internal_2_$__cuda_sm10x_tcgen05_guardrail_trap_unallocated_columns_being_dealloced,@function
        .size           $__internal_2_$__cuda_sm10x_tcgen05_guardrail_trap_unallocated_columns_being_dealloced,(.L_x_173 - $__internal_2_$__cuda_sm10x_tcgen05_guardrail_trap_unallocated_columns_being_dealloced)
$__internal_2_$__cuda_sm10x_tcgen05_guardrail_trap_unallocated_columns_being_dealloced:
[----:B------:R-:W-:Y:S05]  /*8960*/  BPT.TRAP 0x1 ;  /* 0x000000040000795c */ /* 0x000fea0000300000 */
[----:B------:R-:W-:-:S04]  /*8970*/  HFMA2 R3, -RZ, RZ, 0, 0 ;  /* 0x00000000ff037431 */ /* 0x000fc800000001ff */
[----:B------:R-:W-:Y:S05]  /*8980*/  RET.REL.NODEC R2 `(_ZN7cutlass13device_kernelINS_4gemm6kernel13GemmUniversalIN4cute5tupleIJiiiiEEENS1_10collective13CollectiveMmaINS1_35MainloopSm100TmaUmmaWarpSpecializedILi3ELi2ELi4ENS5_IJNS4_1CILi1EEESB_SB_EEEEENS5_IJNSA_ILi64EEENSA_ILi128EEESE_EEENS_10bfloat16_tENS5_IJlSB_lEEESH_SI_NS4_8TiledMMAINS4_8MMA_AtomIJNS4_20SM100_MMA_F16BF16_SSISH_SH_fLi64ELi128ELNS4_4UMMA5MajorE0ELSN_0ELNSM_7ScaleInE0ELSO_0EEEEEENS4_6LayoutISC_NS5_IJNSA_ILi0EEESS_SS_EEEEENS5_IJNS4_10UnderscoreESV_SV_EEEEENS4_13SM90_TMA_LOADENS4_14ComposedLayoutINS4_7SwizzleILi3ELi4ELi3EEENS4_18smem_ptr_flag_bitsILi16EEENSR_INS5_IJNSA_ILi8EEESE_EEENS5_IJSE_SB_EEEEEEEvNS4_8identityESY_S18_vS19_EENS_8epilogue10collective18CollectiveEpilogueINS1B_23Sm100TmaWarpSpecializedILi4ELi2ELi16ELb1ELb0EEEJSG_NS5_IJNSR_ISE_SB_EENSR_INSA_ILi32EEESB_EEEEESH_SI_SH_SI_NS1B_6fusion15FusionCallbacksIS1F_NS1K_17LinearCombinationISH_fSH_fLNS_15FloatRoundStyleE2EEESG_S1J_JEEENS4_5SM1004TMEM4LOAD26SM100_TMEM_LOAD_16dp256b4xESY_NSZ_INS10_ILi2ELi4ELi3EEES13_NSR_INS5_IJS14_S1H_EEENS5_IJS1H_SB_EEEEEEENS4_17SM75_U32x4_LDSM_NENS4_14SM90_TMA_STOREES1Y_NS4_17SM90_U32x4_STSM_NENS4_39AutoVectorizingCopyWithAssumedAlignmentILi128EEEEEEvvEEEEvNT_6ParamsE) ;  /* 0xffffff74029c7950 */ /* 0x000fea0003c3ffff */
.L_x_172:
[----:B------:R-:W-:-:S00]  /*8990*/  BRA `(.L_x_172) ;  /* 0xfffffffc00fc7947 */ /* 0x000fc0000383ffff */
[----:B------:R-:W-:-:S00]  /*89a0*/  NOP ;  /* 0x0000000000007918 */ /* 0x000fc00000000000 */
        /* <DEDUP_REMOVED lines=13> */
.L_x_173:


//--------------------- .nv.global.init           --------------------------
	.section	.nv.global.init,"aw",@progbits
.nv.global.init:
	.type		$str$27,@object
	.size		$str$27,($str$28 - $str$27)
$str$27:
        /*0000*/ 	.byte	0x28, 0x61, 0x64, 0x64, 0x72, 0x65, 0x73, 0x73, 0x20, 0x26, 0x20, 0x6d, 0x61, 0x73, 0x6b, 0x29
        /*0010*/ 	.byte	0x20, 0x3d, 0x3d, 0x20, 0x30, 0x00
	.type		$str$28,@object
	.size		$str$28,($str$26 - $str$28)
$str$28:
        /*0016*/ 	.byte	0x2f, 0x74, 0x6d, 0x70, 0x2f, 0x63, 0x75, 0x74, 0x6c, 0x61, 0x73, 0x73, 0x5f, 0x73, 0x77, 0x65
        /*0026*/ 	.byte	0x65, 0x70, 0x5f, 0x73, 0x72, 0x63, 0x2f, 0x69, 0x6e, 0x63, 0x6c, 0x75, 0x64, 0x65, 0x2f, 0x63
        /*0036*/ 	.byte	0x75, 0x74, 0x65, 0x2f, 0x70, 0x6f, 0x69, 0x6e, 0x74, 0x65, 0x72, 0x5f, 0x66, 0x6c, 0x61, 0x67
        /*0046*/ 	.byte	0x67, 0x65, 0x64, 0x2e, 0x68, 0x70, 0x70, 0x00
	.type		$str$26,@object
	.size		$str$26,($str$25 - $str$26)
$str$26:
        /*004e*/ 	.byte	0x2f, 0x74, 0x6d, 0x70, 0x2f, 0x63, 0x75, 0x74, 0x6c, 0x61, 0x73, 0x73, 0x5f, 0x73, 0x77, 0x65
        /*005e*/ 	.byte	0x65, 0x70, 0x5f, 0x73, 0x72, 0x63, 0x2f, 0x69, 0x6e, 0x63, 0x6c, 0x75, 0x64, 0x65, 0x2f, 0x63
        /*006e*/ 	.byte	0x75, 0x74, 0x65, 0x2f, 0x61, 0x74, 0x6f, 0x6d, 0x2f, 0x63, 0x6f, 0x70, 0x79, 0x5f, 0x74, 0x72
        /*007e*/ 	.byte	0x61, 0x69, 0x74, 0x73, 0x5f, 0x73, 0x6d, 0x31, 0x30, 0x30, 0x2e, 0x68, 0x70, 0x70, 0x00
	.type		$str$25,@object
	.size		$str$25,(__unnamed_1 - $str$25)
$str$25:
        /*008d*/ 	.byte	0x28, 0x28, 0x75, 0x69, 0x6e, 0x74, 0x33, 0x32, 0x5f, 0x74, 0x28, 0x74, 0x68, 0x72, 0x65, 0x61
        /*009d*/ 	.byte	0x64, 0x49, 0x64, 0x78, 0x2e, 0x78, 0x29, 0x20, 0x2f, 0x20, 0x33, 0x32, 0x29, 0x20, 0x25, 0x20
        /*00ad*/ 	.byte	0x34, 0x29, 0x20, 0x3d, 0x3d, 0x20, 0x28, 0x28, 0x28, 0x74, 0x6d, 0x65, 0x6d, 0x5f, 0x61, 0x64
        /*00bd*/ 	.byte	0x64, 0x72, 0x20, 0x3e, 0x3e, 0x20, 0x31, 0x36, 0x29, 0x20, 0x2f, 0x20, 0x33, 0x32, 0x29, 0x20
        /*00cd*/ 	.byte	0x25, 0x20, 0x34, 0x29, 0x00
	.type		__unnamed_1,@object
	.size		__unnamed_1,(__unnamed_2 - __unnamed_1)
__unnamed_1:
        /*00d2*/ 	.byte	0x61, 0x75, 0x74, 0x6f, 0x20, 0x63, 0x75, 0x74, 0x65, 0x3a, 0x3a, 0x61, 0x73, 0x5f, 0x70, 0x6f
        /* <DEDUP_REMOVED lines=24> */
        /*0262*/ 	.byte	0x30, 0x34, 0x38, 0x3e, 0x3e, 0x3e, 0x3e, 0x5d, 0x00
	.type		__unnamed_2,@object
	.size		__unnamed_2,(.L_2 - __unnamed_2)
__unnamed_2:
        /* <DEDUP_REMOVED lines=45> */
        /*053b*/ 	.byte	0x3e, 0x3e, 0x3e, 0x5d, 0x00
.L_2:


//--------------------- .nv.shared._ZN7cutlass13device_kernelINS_4gemm6kernel13GemmUniversalIN4cute5tupleIJiiiiEEENS1_10collective13CollectiveMmaINS1_35MainloopSm100TmaUmmaWarpSpecializedILi3ELi2ELi4ENS5_IJNS4_1CILi1EEESB_SB_EEEEENS5_IJNSA_ILi64EEENSA_ILi128EEESE_EEENS_10bfloat16_tENS5_IJlSB_lEEESH_SI_NS4_8TiledMMAINS4_8MMA_AtomIJNS4_20SM100_MMA_F16BF16_SSISH_SH_fLi64ELi128ELNS4_4UMMA5MajorE0ELSN_0ELNSM_7ScaleInE0ELSO_0EEEEEENS4_6LayoutISC_NS5_IJNSA_ILi0EEESS_SS_EEEEENS5_IJNS4_10UnderscoreESV_SV_EEEEENS4_13SM90_TMA_LOADENS4_14ComposedLayoutINS4_7SwizzleILi3ELi4ELi3EEENS4_18smem_ptr_flag_bitsILi16EEENSR_INS5_IJNSA_ILi8EEESE_EEENS5_IJSE_SB_EEEEEEEvNS4_8identityESY_S18_vS19_EENS_8epilogue10collective18CollectiveEpilogueINS1B_23Sm100TmaWarpSpecializedILi4ELi2ELi16ELb1ELb0EEEJSG_NS5_IJNSR_ISE_SB_EENSR_INSA_ILi32EEESB_EEEEESH_SI_SH_SI_NS1B_6fusion15FusionCallbacksIS1F_NS1K_17LinearCombinationISH_fSH_fLNS_15FloatRoundStyleE2EEESG_S1J_JEEENS4_5SM1004TMEM4LOAD26SM100_TMEM_LOAD_16dp256b4xESY_NSZ_INS10_ILi2ELi4ELi3EEES13_NSR_INS5_IJS14_S1H_EEENS5_IJS1H_SB_EEEEEEENS4_17SM75_U32x4_LDSM_NENS4_14SM90_TMA_STOREES1Y_NS4_17SM90_U32x4_STSM_NENS4_39AutoVectorizingCopyWithAssumedAlignmentILi128EEEEEEvvEEEEvNT_6ParamsE --------------------------
	.section	.nv.shared._ZN7cutlass13device_kernelINS_4gemm6kernel13GemmUniversalIN4cute5tupleIJiiiiEEENS1_10collective13CollectiveMmaINS1_35MainloopSm100TmaUmmaWarpSpecializedILi3ELi2ELi4ENS5_IJNS4_1CILi1EEESB_SB_EEEEENS5_IJNSA_ILi64EEENSA_ILi128EEESE_EEENS_10bfloat16_tENS5_IJlSB_lEEESH_SI_NS4_8TiledMMAINS4_8MMA_AtomIJNS4_20SM100_MMA_F16BF16_SSISH_SH_fLi64ELi128ELNS4_4UMMA5MajorE0ELSN_0ELNSM_7ScaleInE0ELSO_0EEEEEENS4_6LayoutISC_NS5_IJNSA_ILi0EEESS_SS_EEEEENS5_IJNS4_10UnderscoreESV_SV_EEEEENS4_13SM90_TMA_LOADENS4_14ComposedLayoutINS4_7SwizzleILi3ELi4ELi3EEENS4_18smem_ptr_flag_bitsILi16EEENSR_INS5_IJNSA_ILi8EEESE_EEENS5_IJSE_SB_EEEEEEEvNS4_8identityESY_S18_vS19_EENS_8epilogue10collective18CollectiveEpilogueINS1B_23Sm100TmaWarpSpecializedILi4ELi2ELi16ELb1ELb0EEEJSG_NS5_IJNSR_ISE_SB_EENSR_INSA_ILi32EEESB_EEEEESH_SI_SH_SI_NS1B_6fusion15FusionCallbacksIS1F_NS1K_17LinearCombinationISH_fSH_fLNS_15FloatRoundStyleE2EEESG_S1J_JEEENS4_5SM1004TMEM4LOAD26SM100_TMEM_LOAD_16dp256b4xESY_NSZ_INS10_ILi2ELi4ELi3EEES13_NSR_INS5_IJS14_S1H_EEENS5_IJS1H_SB_EEEEEEENS4_17SM75_U32x4_LDSM_NENS4_14SM90_TMA_STOREES1Y_NS4_17SM90_U32x4_STSM_NENS4_39AutoVectorizingCopyWithAssumedAlignmentILi128EEEEEEvvEEEEvNT_6ParamsE,"aw",@nobits
	.sectionflags	@""
	.align	16
	.zero		1024


//--------------------- .nv.shared.reserved.0     --------------------------
	.section	.nv.shared.reserved.0,"aw",@nobits
	.weak		__nv_reservedSMEM_offset_0_alias
	.size		__nv_reservedSMEM_offset_0_alias, 0, 64
	.other		__nv_reservedSMEM_offset_0_alias,@"STO_CUDA_RESERVED_SHARED STV_DEFAULT"
__nv_reservedSMEM_offset_0_alias:
	.zero		0
.nv.shared.reserved.0:
	.zero		64
	.weak		__nv_reservedSMEM_tcgen05_partition
	.type		__nv_reservedSMEM_tcgen05_partition,@object
	.size		__nv_reservedSMEM_tcgen05_partition,(.L_0 - __nv_reservedSMEM_tcgen05_partition)
__nv_reservedSMEM_tcgen05_partition:
	.zero		32
.L_0:


//--------------------- .nv.global                --------------------------
	.section	.nv.global,"aw",@nobits
.nv.global:
	.type		_ZN40_INTERNAL_76c4eaa1_4_k_cu_232776de_188964cute1_E,@object
	.size		_ZN40_INTERNAL_76c4eaa1_4_k_cu_232776de_188964cute1_E,(_ZN40_INTERNAL_76c4eaa1_4_k_cu_232776de_188964cuda3std3__45__cpo6cbeginE - _ZN40_INTERNAL_76c4eaa1_4_k_cu_232776de_188964cute1_E)
_ZN40_INTERNAL_76c4eaa1_4_k_cu_232776de_188964cute1_E:
	.zero		1
	.type		_ZN40_INTERNAL_76c4eaa1_4_k_cu_232776de_188964cuda3std3__45__cpo6cbeginE,@object
	.size		_ZN40_INTERNAL_76c4eaa1_4_k_cu_232776de_188964cuda3std3__45__cpo6cbeginE,(_ZN40_INTERNAL_76c4eaa1_4_k_cu_232776de_188964cuda3std3__48in_placeE - _ZN40_INTERNAL_76c4eaa1_4_k_cu_232776de_188964cuda3std3__45__cpo6cbeginE)
_ZN40_INTERNAL_76c4eaa1_4_k_cu_232776de_188964cuda3std3__45__cpo6cbeginE:
	.zero		1
	.type		_ZN40_INTERNAL_76c4eaa1_4_k_cu_232776de_188964cuda3std3__48in_placeE,@object
	.size		_ZN40_INTERNAL_76c4eaa1_4_k_cu_232776de_188964cuda3std3__48in_placeE,(_ZN40_INTERNAL_76c4eaa1_4_k_cu_232776de_188964cuda3std6ranges3__45__cpo9iter_moveE - _ZN40_INTERNAL_76c4eaa1_4_k_cu_232776de_188964cuda3std3__48in_placeE)
_ZN40_INTERNAL_76c4eaa1_4_k_cu_232776de_188964cuda3std3__48in_placeE:
	.zero		1
	.type		_ZN40_INTERNAL_76c4eaa1_4_k_cu_232776de_188964cuda3std6ranges3__45__cpo9iter_moveE,@object
	.size		_ZN40_INTERNAL_76c4eaa1_4_k_cu_232776de_188964cuda3std6ranges3__45__cpo9iter_moveE,(_ZN40_INTERNAL_76c4eaa1_4_k_cu_232776de_188964cuda3std3__45__cpo5beginE - _ZN40_INTERNAL_76c4eaa1_4_k_cu_232776de_188964cuda3std6ranges3__45__cpo9iter_moveE)
_ZN40_INTERNAL_76c4eaa1_4_k_cu_232776de_188964cuda3std6ranges3__45__cpo9iter_moveE:
	.zero		1
	.type		_ZN40_INTERNAL_76c4eaa1_4_k_cu_232776de_188964cuda3std3__45__cpo5beginE,@object
	.size		_ZN40_INTERNAL_76c4eaa1_4_k_cu_232776de_188964cuda3std3__45__cpo5beginE,(_ZN40_INTERNAL_76c4eaa1_4_k_cu_232776de_188964cuda3std3__442_GLOBAL__N__76c4eaa1_4_k_cu_232776de_188966ignoreE - _ZN40_INTERNAL_76c4eaa1_4_k_cu_232776de_188964cuda3std3__45__cpo5beginE)
_ZN40_INTERNAL_76c4eaa1_4_k_cu_232776de_188964cuda3std3__45__cpo5beginE:
	.zero		1
	.type		_ZN40_INTERNAL_76c4eaa1_4_k_cu_232776de_188964cuda3std3__442_GLOBAL__N__76c4eaa1_4_k_cu_232776de_188966ignoreE,@object
	.size		_ZN40_INTERNAL_76c4eaa1_4_k_cu_232776de_188964cuda3std3__442_GLOBAL__N__76c4eaa1_4_k_cu_232776de_188966ignoreE,(_ZN40_INTERNAL_76c4eaa1_4_k_cu_232776de_188964cute7productE - _ZN40_INTERNAL_76c4eaa1_4_k_cu_232776de_188964cuda3std3__442_GLOBAL__N__76c4eaa1_4_k_cu_232776de_188966ignoreE)
_ZN40_INTERNAL_76c4eaa1_4_k_cu_232776de_188964cuda3std3__442_GLOBAL__N__76c4eaa1_4_k_cu_232776de_188966ignoreE:
	.zero		1
	.type		_ZN40_INTERNAL_76c4eaa1_4_k_cu_232776de_188964cute7productE,@object
	.size		_ZN40_INTERNAL_76c4eaa1_4_k_cu_232776de_188964cute7productE,(_ZN40_INTERNAL_76c4eaa1_4_k_cu_232776de_188964cuda3std3__45__cpo3endE - _ZN40_INTERNAL_76c4eaa1_4_k_cu_232776de_188964cute7productE)
_ZN40_INTERNAL_76c4eaa1_4_k_cu_232776de_188964cute7productE:
	.zero		1
	.type		_ZN40_INTERNAL_76c4eaa1_4_k_cu_232776de_188964cuda3std3__45__cpo3endE,@object
	.size		_ZN40_INTERNAL_76c4eaa1_4_k_cu_232776de_188964cuda3std3__45__cpo3endE,(_ZN40_INTERNAL_76c4eaa1_4_k_cu_232776de_188964cuda3std3__419piecewise_constructE - _ZN40_INTERNAL_76c4eaa1_4_k_cu_232776de_188964cuda3std3__45__cpo3endE)
_ZN40_INTERNAL_76c4eaa1_4_k_cu_232776de_188964cuda3std3__45__cpo3endE:
	.zero		1
	.type		_ZN40_INTERNAL_76c4eaa1_4_k_cu_232776de_188964cuda3std3__419piecewise_constructE,@object
	.size		_ZN40_INTERNAL_76c4eaa1_4_k_cu_232776de_188964cuda3std3__419piecewise_constructE,(_ZN40_INTERNAL_76c4eaa1_4_k_cu_232776de_188964cuda3std3__45__cpo4cendE - _ZN40_INTERNAL_76c4eaa1_4_k_cu_232776de_188964cuda3std3__419piecewise_constructE)
_ZN40_INTERNAL_76c4eaa1_4_k_cu_232776de_188964cuda3std3__419piecewise_constructE:
	.zero		1
	.type		_ZN40_INTERNAL_76c4eaa1_4_k_cu_232776de_188964cuda3std3__45__cpo4cendE,@object
	.size		_ZN40_INTERNAL_76c4eaa1_4_k_cu_232776de_188964cuda3std3__45__cpo4cendE,(_ZN40_INTERNAL_76c4eaa1_4_k_cu_232776de_188964cuda3std6ranges3__45__cpo4swapE - _ZN40_INTERNAL_76c4eaa1_4_k_cu_232776de_188964cuda3std3__45__cpo4cendE)
_ZN40_INTERNAL_76c4eaa1_4_k_cu_232776de_188964cuda3std3__45__cpo4cendE:
	.zero		1
	.type		_ZN40_INTERNAL_76c4eaa1_4_k_cu_232776de_188964cuda3std6ranges3__45__cpo4swapE,@object
	.size		_ZN40_INTERNAL_76c4eaa1_4_k_cu_232776de_188964cuda3std6ranges3__45__cpo4swapE,(.L_10 - _ZN40_INTERNAL_76c4eaa1_4_k_cu_232776de_188964cuda3std6ranges3__45__cpo4swapE)
_ZN40_INTERNAL_76c4eaa1_4_k_cu_232776de_188964cuda3std6ranges3__45__cpo4swapE:
	.zero		1
.L_10:


//--------------------- .nv.constant0._ZN7cutlass13device_kernelINS_4gemm6kernel13GemmUniversalIN4cute5tupleIJiiiiEEENS1_10collective13CollectiveMmaINS1_35MainloopSm100TmaUmmaWarpSpecializedILi3ELi2ELi4ENS5_IJNS4_1CILi1EEESB_SB_EEEEENS5_IJNSA_ILi64EEENSA_ILi128EEESE_EEENS_10bfloat16_tENS5_IJlSB_lEEESH_SI_NS4_8TiledMMAINS4_8MMA_AtomIJNS4_20SM100_MMA_F16BF16_SSISH_SH_fLi64ELi128ELNS4_4UMMA5MajorE0ELSN_0ELNSM_7ScaleInE0ELSO_0EEEEEENS4_6LayoutISC_NS5_IJNSA_ILi0EEESS_SS_EEEEENS5_IJNS4_10UnderscoreESV_SV_EEEEENS4_13SM90_TMA_LOADENS4_14ComposedLayoutINS4_7SwizzleILi3ELi4ELi3EEENS4_18smem_ptr_flag_bitsILi16EEENSR_INS5_IJNSA_ILi8EEESE_EEENS5_IJSE_SB_EEEEEEEvNS4_8identityESY_S18_vS19_EENS_8epilogue10collective18CollectiveEpilogueINS1B_23Sm100TmaWarpSpecializedILi4ELi2ELi16ELb1ELb0EEEJSG_NS5_IJNSR_ISE_SB_EENSR_INSA_ILi32EEESB_EEEEESH_SI_SH_SI_NS1B_6fusion15FusionCallbacksIS1F_NS1K_17LinearCombinationISH_fSH_fLNS_15FloatRoundStyleE2EEESG_S1J_JEEENS4_5SM1004TMEM4LOAD26SM100_TMEM_LOAD_16dp256b4xESY_NSZ_INS10_ILi2ELi4ELi3EEES13_NSR_INS5_IJS14_S1H_EEENS5_IJS1H_SB_EEEEEEENS4_17SM75_U32x4_LDSM_NENS4_14SM90_TMA_STOREES1Y_NS4_17SM90_U32x4_STSM_NENS4_39AutoVectorizingCopyWithAssumedAlignmentILi128EEEEEEvvEEEEvNT_6ParamsE --------------------------
	.section	.nv.constant0._ZN7cutlass13device_kernelINS_4gemm6kernel13GemmUniversalIN4cute5tupleIJiiiiEEENS1_10collective13CollectiveMmaINS1_35MainloopSm100TmaUmmaWarpSpecializedILi3ELi2ELi4ENS5_IJNS4_1CILi1EEESB_SB_EEEEENS5_IJNSA_ILi64EEENSA_ILi128EEESE_EEENS_10bfloat16_tENS5_IJlSB_lEEESH_SI_NS4_8TiledMMAINS4_8MMA_AtomIJNS4_20SM100_MMA_F16BF16_SSISH_SH_fLi64ELi128ELNS4_4UMMA5MajorE0ELSN_0ELNSM_7ScaleInE0ELSO_0EEEEEENS4_6LayoutISC_NS5_IJNSA_ILi0EEESS_SS_EEEEENS5_IJNS4_10UnderscoreESV_SV_EEEEENS4_13SM90_TMA_LOADENS4_14ComposedLayoutINS4_7SwizzleILi3ELi4ELi3EEENS4_18smem_ptr_flag_bitsILi16EEENSR_INS5_IJNSA_ILi8EEESE_EEENS5_IJSE_SB_EEEEEEEvNS4_8identityESY_S18_vS19_EENS_8epilogue10collective18CollectiveEpilogueINS1B_23Sm100TmaWarpSpecializedILi4ELi2ELi16ELb1ELb0EEEJSG_NS5_IJNSR_ISE_SB_EENSR_INSA_ILi32EEESB_EEEEESH_SI_SH_SI_NS1B_6fusion15FusionCallbacksIS1F_NS1K_17LinearCombinationISH_fSH_fLNS_15FloatRoundStyleE2EEESG_S1J_JEEENS4_5SM1004TMEM4LOAD26SM100_TMEM_LOAD_16dp256b4xESY_NSZ_INS10_ILi2ELi4ELi3EEES13_NSR_INS5_IJS14_S1H_EEENS5_IJS1H_SB_EEEEEEENS4_17SM75_U32x4_LDSM_NENS4_14SM90_TMA_STOREES1Y_NS4_17SM90_U32x4_STSM_NENS4_39AutoVectorizingCopyWithAssumedAlignmentILi128EEEEEEvvEEEEvNT_6ParamsE,"a",@progbits
	.sectionflags	@""
	.align	4
.nv.constant0._ZN7cutlass13device_kernelINS_4gemm6kernel13GemmUniversalIN4cute5tupleIJiiiiEEENS1_10collective13CollectiveMmaINS1_35MainloopSm100TmaUmmaWarpSpecializedILi3ELi2ELi4ENS5_IJNS4_1CILi1EEESB_SB_EEEEENS5_IJNSA_ILi64EEENSA_ILi128EEESE_EEENS_10bfloat16_tENS5_IJlSB_lEEESH_SI_NS4_8TiledMMAINS4_8MMA_AtomIJNS4_20SM100_MMA_F16BF16_SSISH_SH_fLi64ELi128ELNS4_4UMMA5MajorE0ELSN_0ELNSM_7ScaleInE0ELSO_0EEEEEENS4_6LayoutISC_NS5_IJNSA_ILi0EEESS_SS_EEEEENS5_IJNS4_10UnderscoreESV_SV_EEEEENS4_13SM90_TMA_LOADENS4_14ComposedLayoutINS4_7SwizzleILi3ELi4ELi3EEENS4_18smem_ptr_flag_bitsILi16EEENSR_INS5_IJNSA_ILi8EEESE_EEENS5_IJSE_SB_EEEEEEEvNS4_8identityESY_S18_vS19_EENS_8epilogue10collective18CollectiveEpilogueINS1B_23Sm100TmaWarpSpecializedILi4ELi2ELi16ELb1ELb0EEEJSG_NS5_IJNSR_ISE_SB_EENSR_INSA_ILi32EEESB_EEEEESH_SI_SH_SI_NS1B_6fusion15FusionCallbacksIS1F_NS1K_17LinearCombinationISH_fSH_fLNS_15FloatRoundStyleE2EEESG_S1J_JEEENS4_5SM1004TMEM4LOAD26SM100_TMEM_LOAD_16dp256b4xESY_NSZ_INS10_ILi2ELi4ELi3EEES13_NSR_INS5_IJS14_S1H_EEENS5_IJS1H_SB_EEEEEEENS4_17SM75_U32x4_LDSM_NENS4_14SM90_TMA_STOREES1Y_NS4_17SM90_U32x4_STSM_NENS4_39AutoVectorizingCopyWithAssumedAlignmentILi128EEEEEEvvEEEEvNT_6ParamsE:
	.zero		2944


//--------------------- SYMBOLS --------------------------

	.type		.nv.reservedSmem.offset0,@object
	.size		.nv.reservedSmem.offset0,0x4
	.type		.nv.reservedSmem.cap,@object
	.size		.nv.reservedSmem.cap,0x4
	.type		__assertfail,@function
